	.target	sm_90a

	.elftype	@"ET_EXEC"


//--------------------- .note.nv.tkinfo           --------------------------
	.section	.note.nv.tkinfo,"",@"SHT_NOTE"
	.sectionflags	@"SHF_NOTE_NV_TKINFO"
	.tkinfo
        /*0018*/ 	.word	0x00000002
        /*0030*/ 	.string	""
        /*0030*/ 	.string	"ptxas"
        /*0030*/ 	.string	"Cuda compilation tools, release 13.0, V13.0.88"
        /*0030*/ 	.string	"Build cuda_13.0.r13.0/compiler.36424714_0"
        /*0030*/ 	.string	"-arch sm_90a -m 64 "



//--------------------- .note.nv.cuinfo           --------------------------
	.section	.note.nv.cuinfo,"",@"SHT_NOTE"
	.sectionflags	@"SHF_NOTE_NV_CUINFO"
        /*0018*/ 	.short	0x0002
        /*001a*/ 	.short	0x005a
        /*001c*/ 	.short	0x0082
	.zero		2


//--------------------- .nv.info                  --------------------------
	.section	.nv.info,"",@"SHT_CUDA_INFO"
	.align	4


	//----- nvinfo : EIATTR_REGCOUNT
	.align		4
        /*0000*/ 	.byte	0x04, 0x2f
        /*0002*/ 	.short	(.L_15 - .L_14)
	.align		4
.L_14:
        /*0004*/ 	.word	index@(_ZN7cutlass13device_kernelINS_4gemm6kernel13GemmUniversalIN4cute5tupleIJiiiiEEENS1_10collective13CollectiveMmaINS1_34MainloopSm90TmaGmmaWarpSpecializedILi11ENS5_IJNS4_1CILi1EEENSA_ILi2EEESB_EEENS1_35KernelTmaWarpSpecializedCooperativeEEENS5_IJNSA_ILi256EEENSA_ILi64EEENSA_ILi32EEEEEENS_10bfloat16_tENS5_IJlSB_lEEESK_SL_NS4_8TiledMMAINS4_8MMA_AtomIJNS4_4SM904GMMA27MMA_64x64x16_F32BF16BF16_SSILNSP_5MajorE0ELSR_0ELNSP_7ScaleInE1ELSS_1EEEEEENS4_6LayoutINS5_IJSC_SB_SB_EEENS5_IJSB_NSA_ILi0EEESX_EEEEENS5_IJNS4_10UnderscoreES10_S10_EEEEENS4_23SM90_TMA_LOAD_MULTICASTENS4_14ComposedLayoutINS4_7SwizzleILi2ELi4ELi3EEENS4_18smem_ptr_flag_bitsILi16EEENSV_INS5_IJNSA_ILi8EEESI_EEENS5_IJSI_SB_EEEEEEEvNS4_8identityENS4_13SM90_TMA_LOADES1D_vS1E_EENS_8epilogue10collective6detail29Sm90TmaWarpSpecializedAdapterINS1I_15DefaultEpilogueISK_SL_SL_NS1H_6thread17LinearCombinationISK_Li1EffLNS1M_9ScaleType4KindE0ELNS_15FloatRoundStyleE2ESK_EENS1_15EpilogueDefaultEEEEEvvEEEEvNT_6ParamsE)
        /*0008*/ 	.word	0x000000a8


	//----- nvinfo : EIATTR_FRAME_SIZE
	.align		4
.L_15:
        /*000c*/ 	.byte	0x04, 0x11
        /*000e*/ 	.short	(.L_17 - .L_16)
	.align		4
.L_16:
        /*0010*/ 	.word	index@(_ZN7cutlass13device_kernelINS_4gemm6kernel13GemmUniversalIN4cute5tupleIJiiiiEEENS1_10collective13CollectiveMmaINS1_34MainloopSm90TmaGmmaWarpSpecializedILi11ENS5_IJNS4_1CILi1EEENSA_ILi2EEESB_EEENS1_35KernelTmaWarpSpecializedCooperativeEEENS5_IJNSA_ILi256EEENSA_ILi64EEENSA_ILi32EEEEEENS_10bfloat16_tENS5_IJlSB_lEEESK_SL_NS4_8TiledMMAINS4_8MMA_AtomIJNS4_4SM904GMMA27MMA_64x64x16_F32BF16BF16_SSILNSP_5MajorE0ELSR_0ELNSP_7ScaleInE1ELSS_1EEEEEENS4_6LayoutINS5_IJSC_SB_SB_EEENS5_IJSB_NSA_ILi0EEESX_EEEEENS5_IJNS4_10UnderscoreES10_S10_EEEEENS4_23SM90_TMA_LOAD_MULTICASTENS4_14ComposedLayoutINS4_7SwizzleILi2ELi4ELi3EEENS4_18smem_ptr_flag_bitsILi16EEENSV_INS5_IJNSA_ILi8EEESI_EEENS5_IJSI_SB_EEEEEEEvNS4_8identityENS4_13SM90_TMA_LOADES1D_vS1E_EENS_8epilogue10collective6detail29Sm90TmaWarpSpecializedAdapterINS1I_15DefaultEpilogueISK_SL_SL_NS1H_6thread17LinearCombinationISK_Li1EffLNS1M_9ScaleType4KindE0ELNS_15FloatRoundStyleE2ESK_EENS1_15EpilogueDefaultEEEEEvvEEEEvNT_6ParamsE)
        /*0014*/ 	.word	0x00000000


	//----- nvinfo : EIATTR_MIN_STACK_SIZE
	.align		4
.L_17:
        /*0018*/ 	.byte	0x04, 0x12
        /*001a*/ 	.short	(.L_19 - .L_18)
	.align		4
.L_18:
        /*001c*/ 	.word	index@(_ZN7cutlass13device_kernelINS_4gemm6kernel13GemmUniversalIN4cute5tupleIJiiiiEEENS1_10collective13CollectiveMmaINS1_34MainloopSm90TmaGmmaWarpSpecializedILi11ENS5_IJNS4_1CILi1EEENSA_ILi2EEESB_EEENS1_35KernelTmaWarpSpecializedCooperativeEEENS5_IJNSA_ILi256EEENSA_ILi64EEENSA_ILi32EEEEEENS_10bfloat16_tENS5_IJlSB_lEEESK_SL_NS4_8TiledMMAINS4_8MMA_AtomIJNS4_4SM904GMMA27MMA_64x64x16_F32BF16BF16_SSILNSP_5MajorE0ELSR_0ELNSP_7ScaleInE1ELSS_1EEEEEENS4_6LayoutINS5_IJSC_SB_SB_EEENS5_IJSB_NSA_ILi0EEESX_EEEEENS5_IJNS4_10UnderscoreES10_S10_EEEEENS4_23SM90_TMA_LOAD_MULTICASTENS4_14ComposedLayoutINS4_7SwizzleILi2ELi4ELi3EEENS4_18smem_ptr_flag_bitsILi16EEENSV_INS5_IJNSA_ILi8EEESI_EEENS5_IJSI_SB_EEEEEEEvNS4_8identityENS4_13SM90_TMA_LOADES1D_vS1E_EENS_8epilogue10collective6detail29Sm90TmaWarpSpecializedAdapterINS1I_15DefaultEpilogueISK_SL_SL_NS1H_6thread17LinearCombinationISK_Li1EffLNS1M_9ScaleType4KindE0ELNS_15FloatRoundStyleE2ESK_EENS1_15EpilogueDefaultEEEEEvvEEEEvNT_6ParamsE)
        /*0020*/ 	.word	0x00000000
.L_19:


//--------------------- .nv.compat                --------------------------
	.section	.nv.compat,"",@"SHT_CUDA_COMPAT_INFO"
	.align	4
        /*0000*/ 	.byte	0x02, 0x09, 0x01, 0x00, 0x02, 0x02, 0x04, 0x00, 0x02, 0x05, 0x05, 0x00, 0x03, 0x07, 0x01, 0x01
        /*0010*/ 	.byte	0x02, 0x03, 0x01, 0x00, 0x02, 0x06, 0x01, 0x00, 0x04, 0x0b, 0x08, 0x00, 0x00, 0x00, 0x00, 0x00
        /*0020*/ 	.byte	0x00, 0x00, 0x00, 0x00


//--------------------- .nv.info._ZN7cutlass13device_kernelINS_4gemm6kernel13GemmUniversalIN4cute5tupleIJiiiiEEENS1_10collective13CollectiveMmaINS1_34MainloopSm90TmaGmmaWarpSpecializedILi11ENS5_IJNS4_1CILi1EEENSA_ILi2EEESB_EEENS1_35KernelTmaWarpSpecializedCooperativeEEENS5_IJNSA_ILi256EEENSA_ILi64EEENSA_ILi32EEEEEENS_10bfloat16_tENS5_IJlSB_lEEESK_SL_NS4_8TiledMMAINS4_8MMA_AtomIJNS4_4SM904GMMA27MMA_64x64x16_F32BF16BF16_SSILNSP_5MajorE0ELSR_0ELNSP_7ScaleInE1ELSS_1EEEEEENS4_6LayoutINS5_IJSC_SB_SB_EEENS5_IJSB_NSA_ILi0EEESX_EEEEENS5_IJNS4_10UnderscoreES10_S10_EEEEENS4_23SM90_TMA_LOAD_MULTICASTENS4_14ComposedLayoutINS4_7SwizzleILi2ELi4ELi3EEENS4_18smem_ptr_flag_bitsILi16EEENSV_INS5_IJNSA_ILi8EEESI_EEENS5_IJSI_SB_EEEEEEEvNS4_8identityENS4_13SM90_TMA_LOADES1D_vS1E_EENS_8epilogue10collective6detail29Sm90TmaWarpSpecializedAdapterINS1I_15DefaultEpilogueISK_SL_SL_NS1H_6thread17LinearCombinationISK_Li1EffLNS1M_9ScaleType4KindE0ELNS_15FloatRoundStyleE2ESK_EENS1_15EpilogueDefaultEEEEEvvEEEEvNT_6ParamsE --------------------------
	.section	.nv.info._ZN7cutlass13device_kernelINS_4gemm6kernel13GemmUniversalIN4cute5tupleIJiiiiEEENS1_10collective13CollectiveMmaINS1_34MainloopSm90TmaGmmaWarpSpecializedILi11ENS5_IJNS4_1CILi1EEENSA_ILi2EEESB_EEENS1_35KernelTmaWarpSpecializedCooperativeEEENS5_IJNSA_ILi256EEENSA_ILi64EEENSA_ILi32EEEEEENS_10bfloat16_tENS5_IJlSB_lEEESK_SL_NS4_8TiledMMAINS4_8MMA_AtomIJNS4_4SM904GMMA27MMA_64x64x16_F32BF16BF16_SSILNSP_5MajorE0ELSR_0ELNSP_7ScaleInE1ELSS_1EEEEEENS4_6LayoutINS5_IJSC_SB_SB_EEENS5_IJSB_NSA_ILi0EEESX_EEEEENS5_IJNS4_10UnderscoreES10_S10_EEEEENS4_23SM90_TMA_LOAD_MULTICASTENS4_14ComposedLayoutINS4_7SwizzleILi2ELi4ELi3EEENS4_18smem_ptr_flag_bitsILi16EEENSV_INS5_IJNSA_ILi8EEESI_EEENS5_IJSI_SB_EEEEEEEvNS4_8identityENS4_13SM90_TMA_LOADES1D_vS1E_EENS_8epilogue10collective6detail29Sm90TmaWarpSpecializedAdapterINS1I_15DefaultEpilogueISK_SL_SL_NS1H_6thread17LinearCombinationISK_Li1EffLNS1M_9ScaleType4KindE0ELNS_15FloatRoundStyleE2ESK_EENS1_15EpilogueDefaultEEEEEvvEEEEvNT_6ParamsE,"",@"SHT_CUDA_INFO"
	.sectionflags	@""
	.align	4


	//----- nvinfo : EIATTR_CUDA_API_VERSION
	.align		4
        /*0000*/ 	.byte	0x04, 0x37
        /*0002*/ 	.short	(.L_21 - .L_20)
.L_20:
        /*0004*/ 	.word	0x00000082


	//----- nvinfo : EIATTR_KPARAM_INFO
	.align		4
.L_21:
        /*0008*/ 	.byte	0x04, 0x17
        /*000a*/ 	.short	(.L_23 - .L_22)
.L_22:
        /*000c*/ 	.word	0x00000000
        /*0010*/ 	.short	0x0000
        /*0012*/ 	.short	0x0070
        /*0014*/ 	.byte	0x00, 0xf0, 0x01, 0x10


	//----- nvinfo : EIATTR_SPARSE_MMA_MASK
	.align		4
.L_23:
        /*0018*/ 	.byte	0x03, 0x50
        /*001a*/ 	.short	0x0000


	//----- nvinfo : EIATTR_MAXREG_COUNT
	.align		4
        /*001c*/ 	.byte	0x03, 0x1b
        /*001e*/ 	.short	0x00a8


	//----- nvinfo : EIATTR_NUM_BARRIERS
	.align		4
        /*0020*/ 	.byte	0x02, 0x4c
        /*0022*/ 	.byte	0x01
	.zero		1


	//----- nvinfo : EIATTR_EXTERNS
	.align		4
        /*0024*/ 	.byte	0x04, 0x0f
        /*0026*/ 	.short	(.L_25 - .L_24)


	//   ....[0]....
	.align		4
.L_24:
        /*0028*/ 	.word	index@(__assertfail)


	//----- nvinfo : EIATTR_MERCURY_ISA_VERSION
	.align		4
.L_25:
        /*002c*/ 	.byte	0x03, 0x5f
        /*002e*/ 	.short	0x0101


	//----- nvinfo : EIATTR_INT_WARP_WIDE_INSTR_OFFSETS
	.align		4
        /*0030*/ 	.byte	0x04, 0x31
        /*0032*/ 	.short	(.L_27 - .L_26)


	//   ....[0]....
.L_26:
        /*0034*/ 	.word	0x00000590


	//   ....[1]....
        /*0038*/ 	.word	0x000005b0


	//   ....[2]....
        /*003c*/ 	.word	0x00000740


	//   ....[3]....
        /*0040*/ 	.word	0x00001f80


	//----- nvinfo : EIATTR_COOP_GROUP_MASK_REGIDS
	.align		4
.L_27:
        /*0044*/ 	.byte	0x04, 0x29
        /*0046*/ 	.short	(.L_29 - .L_28)


	//   ....[0]....
.L_28:
        /*0048*/ 	.word	0xffffffff


	//   ....[1]....
        /*004c*/ 	.word	0xffffffff


	//   ....[2]....
        /*0050*/ 	.word	0xffffffff


	//   ....[3]....
        /*0054*/ 	.word	0xffffffff


	//   ....[4]....
        /*0058*/ 	.word	0xffffffff


	//   ....[5]....
        /*005c*/ 	.word	0xffffffff


	//----- nvinfo : EIATTR_COOP_GROUP_INSTR_OFFSETS
	.align		4
.L_29:
        /*0060*/ 	.byte	0x04, 0x28
        /*0062*/ 	.short	(.L_31 - .L_30)


	//   ....[0]....
.L_30:
        /*0064*/ 	.word	0x00000060


	//   ....[1]....
        /*0068*/ 	.word	0x00000070


	//   ....[2]....
        /*006c*/ 	.word	0x00000130


	//   ....[3]....
        /*0070*/ 	.word	0x000003d0


	//   ....[4]....
        /*0074*/ 	.word	0x000008a0


	//   ....[5]....
        /*0078*/ 	.word	0x00001540


	//----- nvinfo : EIATTR_REG_RECONFIG
	.align		4
.L_31:
        /*007c*/ 	.byte	0x01, 0x54
	.zero		2


	//----- nvinfo : EIATTR_SYSCALL_OFFSETS
	.align		4
        /*0080*/ 	.byte	0x04, 0x46
        /*0082*/ 	.short	(.L_33 - .L_32)


	//   ....[0]....
.L_32:
        /*0084*/ 	.word	0x00001730


	//----- nvinfo : EIATTR_MBARRIER_INSTR_OFFSETS
	.align		4
.L_33:
        /*0088*/ 	.byte	0x04, 0x39
        /*008a*/ 	.short	(.L_35 - .L_34)


	//   ....[0]....
.L_34:
        /*008c*/ 	.word	0x00000250
        /*0090*/ 	.word	0x000000ff
        /*0094*/ 	.word	0x00000000
        /*0098*/ 	.short	0x0100
        /*009a*/ 	.byte	0x08
	.zero		1


	//   ....[1]....
        /*009c*/ 	.word	0x00000260
        /*00a0*/ 	.word	0x000000ff
        /*00a4*/ 	.word	0x00000058
        /*00a8*/ 	.short	0x0100
        /*00aa*/ 	.byte	0x08
	.zero		1


	//   ....[2]....
        /*00ac*/ 	.word	0x00000270
        /*00b0*/ 	.word	0x000000ff
        /*00b4*/ 	.word	0x00000008
        /*00b8*/ 	.short	0x0100
        /*00ba*/ 	.byte	0x08
	.zero		1


	//   ....[3]....
        /*00bc*/ 	.word	0x00000280
        /*00c0*/ 	.word	0x000000ff
        /*00c4*/ 	.word	0x00000060
        /*00c8*/ 	.short	0x0100
        /*00ca*/ 	.byte	0x08
	.zero		1


	//   ....[4]....
        /*00cc*/ 	.word	0x00000290
        /*00d0*/ 	.word	0x000000ff
        /*00d4*/ 	.word	0x00000010
        /*00d8*/ 	.short	0x0100
        /*00da*/ 	.byte	0x08
	.zero		1


	//   ....[5]....
        /*00dc*/ 	.word	0x000002a0
        /*00e0*/ 	.word	0x000000ff
        /*00e4*/ 	.word	0x00000068
        /*00e8*/ 	.short	0x0100
        /*00ea*/ 	.byte	0x08
	.zero		1


	//   ....[6]....
        /*00ec*/ 	.word	0x000002b0
        /*00f0*/ 	.word	0x000000ff
        /*00f4*/ 	.word	0x00000018
        /*00f8*/ 	.short	0x0100
        /*00fa*/ 	.byte	0x08
	.zero		1


	//   ....[7]....
        /*00fc*/ 	.word	0x000002c0
        /*0100*/ 	.word	0x000000ff
        /*0104*/ 	.word	0x00000070
        /*0108*/ 	.short	0x0100
        /*010a*/ 	.byte	0x08
	.zero		1


	//   ....[8]....
        /*010c*/ 	.word	0x000002d0
        /*0110*/ 	.word	0x000000ff
        /*0114*/ 	.word	0x00000020
        /*0118*/ 	.short	0x0100
        /*011a*/ 	.byte	0x08
	.zero		1


	//   ....[9]....
        /*011c*/ 	.word	0x000002e0
        /*0120*/ 	.word	0x000000ff
        /*0124*/ 	.word	0x00000078
        /*0128*/ 	.short	0x0100
        /*012a*/ 	.byte	0x08
	.zero		1


	//   ....[10]....
        /*012c*/ 	.word	0x000002f0
        /*0130*/ 	.word	0x000000ff
        /*0134*/ 	.word	0x00000028
        /*0138*/ 	.short	0x0100
        /*013a*/ 	.byte	0x08
	.zero		1


	//   ....[11]....
        /*013c*/ 	.word	0x00000300
        /*0140*/ 	.word	0x000000ff
        /*0144*/ 	.word	0x00000080
        /*0148*/ 	.short	0x0100
        /*014a*/ 	.byte	0x08
	.zero		1


	//   ....[12]....
        /*014c*/ 	.word	0x00000310
        /*0150*/ 	.word	0x000000ff
        /*0154*/ 	.word	0x00000030
        /*0158*/ 	.short	0x0100
        /*015a*/ 	.byte	0x08
	.zero		1


	//   ....[13]....
        /*015c*/ 	.word	0x00000320
        /*0160*/ 	.word	0x000000ff
        /*0164*/ 	.word	0x00000088
        /*0168*/ 	.short	0x0100
        /*016a*/ 	.byte	0x08
	.zero		1


	//   ....[14]....
        /*016c*/ 	.word	0x00000330
        /*0170*/ 	.word	0x000000ff
        /*0174*/ 	.word	0x00000038
        /*0178*/ 	.short	0x0100
        /*017a*/ 	.byte	0x08
	.zero		1


	//   ....[15]....
        /*017c*/ 	.word	0x00000340
        /*0180*/ 	.word	0x000000ff
        /*0184*/ 	.word	0x00000090
        /*0188*/ 	.short	0x0100
        /*018a*/ 	.byte	0x08
	.zero		1


	//   ....[16]....
        /*018c*/ 	.word	0x00000350
        /*0190*/ 	.word	0x000000ff
        /*0194*/ 	.word	0x00000040
        /*0198*/ 	.short	0x0100
        /*019a*/ 	.byte	0x08
	.zero		1


	//   ....[17]....
        /*019c*/ 	.word	0x00000360
        /*01a0*/ 	.word	0x000000ff
        /*01a4*/ 	.word	0x00000098
        /*01a8*/ 	.short	0x0100
        /*01aa*/ 	.byte	0x08
	.zero		1


	//   ....[18]....
        /*01ac*/ 	.word	0x00000370
        /*01b0*/ 	.word	0x000000ff
        /*01b4*/ 	.word	0x00000048
        /*01b8*/ 	.short	0x0100
        /*01ba*/ 	.byte	0x08
	.zero		1


	//   ....[19]....
        /*01bc*/ 	.word	0x00000380
        /*01c0*/ 	.word	0x000000ff
        /*01c4*/ 	.word	0x000000a0
        /*01c8*/ 	.short	0x0100
        /*01ca*/ 	.byte	0x08
	.zero		1


	//   ....[20]....
        /*01cc*/ 	.word	0x00000390
        /*01d0*/ 	.word	0x000000ff
        /*01d4*/ 	.word	0x00000050
        /*01d8*/ 	.short	0x0100
        /*01da*/ 	.byte	0x08
	.zero		1


	//   ....[21]....
        /*01dc*/ 	.word	0x000003a0
        /*01e0*/ 	.word	0x000000ff
        /*01e4*/ 	.word	0x000000a8
        /*01e8*/ 	.short	0x0100
        /*01ea*/ 	.byte	0x08
	.zero		1


	//   ....[22]....
        /*01ec*/ 	.word	0x000007d0
        /*01f0*/ 	.word	0x000000ff
        /*01f4*/ 	.word	0x000000c0
        /*01f8*/ 	.short	0x0100
        /*01fa*/ 	.byte	0x06
	.zero		1


	//   ....[23]....
        /*01fc*/ 	.word	0x00000850
        /*0200*/ 	.word	0x000000ff
        /*0204*/ 	.word	0x000000c8
        /*0208*/ 	.short	0x0100
        /*020a*/ 	.byte	0x06
	.zero		1


	//   ....[24]....
        /*020c*/ 	.word	0x000017f0
        /*0210*/ 	.word	0x00000003
        /*0214*/ 	.word	0x00000000
        /*0218*/ 	.short	0x010a
        /*021a*/ 	.byte	0x3f
	.zero		1


	//   ....[25]....
        /*021c*/ 	.word	0x00001850
        /*0220*/ 	.word	0x00000003
        /*0224*/ 	.word	0x00000000
        /*0228*/ 	.short	0x010a
        /*022a*/ 	.byte	0x3f
	.zero		1


	//   ....[26]....
        /*022c*/ 	.word	0x00001bb0
        /*0230*/ 	.word	0x00000005
        /*0234*/ 	.word	0x00000000
        /*0238*/ 	.short	0x010a
        /*023a*/ 	.byte	0x3f
	.zero		1


	//   ....[27]....
        /*023c*/ 	.word	0x00001bf0
        /*0240*/ 	.word	0x00000005
        /*0244*/ 	.word	0x00000000
        /*0248*/ 	.short	0x010a
        /*024a*/ 	.byte	0x3f
	.zero		1


	//   ....[28]....
        /*024c*/ 	.word	0x00001e30
        /*0250*/ 	.word	0x00000004
        /*0254*/ 	.word	0x00000000
        /*0258*/ 	.short	0x0101
        /*025a*/ 	.byte	0x3f
	.zero		1


	//   ....[29]....
        /*025c*/ 	.word	0x00002020
        /*0260*/ 	.word	0x00000000
        /*0264*/ 	.word	0x00000000
        /*0268*/ 	.short	0x0101
        /*026a*/ 	.byte	0x3f
	.zero		1


	//   ....[30]....
        /*026c*/ 	.word	0x00007a70
        /*0270*/ 	.word	0x00000017
        /*0274*/ 	.word	0x00000058
        /*0278*/ 	.short	0x010a
        /*027a*/ 	.byte	0x3f
	.zero		1


	//   ....[31]....
        /*027c*/ 	.word	0x00007e00
        /*0280*/ 	.word	0x00000006
        /*0284*/ 	.word	0x000000c8
        /*0288*/ 	.short	0x0101
        /*028a*/ 	.byte	0x3f
	.zero		1


	//   ....[32]....
        /*028c*/ 	.word	0x00008540
        /*0290*/ 	.word	0x00000007
        /*0294*/ 	.word	0x00000000
        /*0298*/ 	.short	0x010a
        /*029a*/ 	.byte	0x3f
	.zero		1


	//   ....[33]....
        /*029c*/ 	.word	0x000085c0
        /*02a0*/ 	.word	0x00000006
        /*02a4*/ 	.word	0x00000000
        /*02a8*/ 	.short	0x010a
        /*02aa*/ 	.byte	0x3f
	.zero		1


	//   ....[34]....
        /*02ac*/ 	.word	0x00008650
        /*02b0*/ 	.word	0x00000007
        /*02b4*/ 	.word	0x00000000
        /*02b8*/ 	.short	0x010a
        /*02ba*/ 	.byte	0x3f
	.zero		1


	//   ....[35]....
        /*02bc*/ 	.word	0x000086e0
        /*02c0*/ 	.word	0x00000006
        /*02c4*/ 	.word	0x00000000
        /*02c8*/ 	.short	0x010a
        /*02ca*/ 	.byte	0x3f
	.zero		1


	//   ....[36]....
        /*02cc*/ 	.word	0x00008770
        /*02d0*/ 	.word	0x00000007
        /*02d4*/ 	.word	0x00000000
        /*02d8*/ 	.short	0x010a
        /*02da*/ 	.byte	0x3f
	.zero		1


	//   ....[37]....
        /*02dc*/ 	.word	0x00008800
        /*02e0*/ 	.word	0x00000006
        /*02e4*/ 	.word	0x00000000
        /*02e8*/ 	.short	0x010a
        /*02ea*/ 	.byte	0x3f
	.zero		1


	//   ....[38]....
        /*02ec*/ 	.word	0x00008890
        /*02f0*/ 	.word	0x00000007
        /*02f4*/ 	.word	0x00000000
        /*02f8*/ 	.short	0x010a
        /*02fa*/ 	.byte	0x3f
	.zero		1


	//   ....[39]....
        /*02fc*/ 	.word	0x00008920
        /*0300*/ 	.word	0x00000006
        /*0304*/ 	.word	0x00000000
        /*0308*/ 	.short	0x010a
        /*030a*/ 	.byte	0x3f
	.zero		1


	//   ....[40]....
        /*030c*/ 	.word	0x000089b0
        /*0310*/ 	.word	0x00000007
        /*0314*/ 	.word	0x00000000
        /*0318*/ 	.short	0x010a
        /*031a*/ 	.byte	0x3f
	.zero		1


	//   ....[41]....
        /*031c*/ 	.word	0x00008a40
        /*0320*/ 	.word	0x00000006
        /*0324*/ 	.word	0x00000000
        /*0328*/ 	.short	0x010a
        /*032a*/ 	.byte	0x3f
	.zero		1


	//   ....[42]....
        /*032c*/ 	.word	0x00008ad0
        /*0330*/ 	.word	0x00000005
        /*0334*/ 	.word	0x00000000
        /*0338*/ 	.short	0x010a
        /*033a*/ 	.byte	0x3f
	.zero		1


	//   ....[43]....
        /*033c*/ 	.word	0x00008b30
        /*0340*/ 	.word	0x00000003
        /*0344*/ 	.word	0x00000000
        /*0348*/ 	.short	0x010a
        /*034a*/ 	.byte	0x3f
	.zero		1


	//   ....[44]....
        /*034c*/ 	.word	0x00008b80
        /*0350*/ 	.word	0x00000005
        /*0354*/ 	.word	0x00000000
        /*0358*/ 	.short	0x010a
        /*035a*/ 	.byte	0x3f
	.zero		1


	//   ....[45]....
        /*035c*/ 	.word	0x00008c50
        /*0360*/ 	.word	0x00000017
        /*0364*/ 	.word	0x00000058
        /*0368*/ 	.short	0x010a
        /*036a*/ 	.byte	0x3f
	.zero		1


	//   ....[46]....
        /*036c*/ 	.word	0x00008d20
        /*0370*/ 	.word	0x00000007
        /*0374*/ 	.word	0x00000000
        /*0378*/ 	.short	0x010a
        /*037a*/ 	.byte	0x3f
	.zero		1


	//   ....[47]....
        /*037c*/ 	.word	0x00008d70
        /*0380*/ 	.word	0x00000006
        /*0384*/ 	.word	0x00000000
        /*0388*/ 	.short	0x010a
        /*038a*/ 	.byte	0x3f
	.zero		1


	//   ....[48]....
        /*038c*/ 	.word	0x00008dc0
        /*0390*/ 	.word	0x00000007
        /*0394*/ 	.word	0x00000000
        /*0398*/ 	.short	0x010a
        /*039a*/ 	.byte	0x3f
	.zero		1


	//   ....[49]....
        /*039c*/ 	.word	0x00008e10
        /*03a0*/ 	.word	0x00000006
        /*03a4*/ 	.word	0x00000000
        /*03a8*/ 	.short	0x010a
        /*03aa*/ 	.byte	0x3f
	.zero		1


	//   ....[50]....
        /*03ac*/ 	.word	0x00008e60
        /*03b0*/ 	.word	0x00000007
        /*03b4*/ 	.word	0x00000000
        /*03b8*/ 	.short	0x010a
        /*03ba*/ 	.byte	0x3f
	.zero		1


	//   ....[51]....
        /*03bc*/ 	.word	0x00008eb0
        /*03c0*/ 	.word	0x00000006
        /*03c4*/ 	.word	0x00000000
        /*03c8*/ 	.short	0x010a
        /*03ca*/ 	.byte	0x3f
	.zero		1


	//   ....[52]....
        /*03cc*/ 	.word	0x00008f00
        /*03d0*/ 	.word	0x00000007
        /*03d4*/ 	.word	0x00000000
        /*03d8*/ 	.short	0x010a
        /*03da*/ 	.byte	0x3f
	.zero		1


	//   ....[53]....
        /*03dc*/ 	.word	0x00008f50
        /*03e0*/ 	.word	0x00000006
        /*03e4*/ 	.word	0x00000000
        /*03e8*/ 	.short	0x010a
        /*03ea*/ 	.byte	0x3f
	.zero		1


	//   ....[54]....
        /*03ec*/ 	.word	0x00008fa0
        /*03f0*/ 	.word	0x00000007
        /*03f4*/ 	.word	0x00000000
        /*03f8*/ 	.short	0x010a
        /*03fa*/ 	.byte	0x3f
	.zero		1


	//   ....[55]....
        /*03fc*/ 	.word	0x00008ff0
        /*0400*/ 	.word	0x00000006
        /*0404*/ 	.word	0x00000000
        /*0408*/ 	.short	0x010a
        /*040a*/ 	.byte	0x3f
	.zero		1


	//----- nvinfo : EIATTR_NUM_MBARRIERS
	.align		4
.L_35:
        /*040c*/ 	.byte	0x03, 0x38
        /*040e*/ 	.short	0x0018


	//----- nvinfo : EIATTR_EXIT_INSTR_OFFSETS
	.align		4
        /*0410*/ 	.byte	0x04, 0x1c
        /*0412*/ 	.short	(.L_37 - .L_36)


	//   ....[0]....
.L_36:
        /*0414*/ 	.word	0x00000a80


	//   ....[1]....
        /*0418*/ 	.word	0x000012a0


	//   ....[2]....
        /*041c*/ 	.word	0x00007200


	//   ....[3]....
        /*0420*/ 	.word	0x00007760


	//   ....[4]....
        /*0424*/ 	.word	0x00008b20


	//----- nvinfo : EIATTR_MAX_THREADS
	.align		4
.L_37:
        /*0428*/ 	.byte	0x04, 0x05
        /*042a*/ 	.short	(.L_39 - .L_38)
.L_38:
        /*042c*/ 	.word	0x00000180
        /*0430*/ 	.word	0x00000001
        /*0434*/ 	.word	0x00000001


	//----- nvinfo : EIATTR_CRS_STACK_SIZE
	.align		4
.L_39:
        /*0438*/ 	.byte	0x04, 0x1e
        /*043a*/ 	.short	(.L_41 - .L_40)
.L_40:
        /*043c*/ 	.word	0x00000000


	//----- nvinfo : EIATTR_CBANK_PARAM_SIZE
	.align		4
.L_41:
        /*0440*/ 	.byte	0x03, 0x19
        /*0442*/ 	.short	0x0470


	//----- nvinfo : EIATTR_PARAM_CBANK
	.align		4
        /*0444*/ 	.byte	0x04, 0x0a
        /*0446*/ 	.short	(.L_43 - .L_42)
	.align		4
.L_42:
        /*0448*/ 	.word	index@(.nv.constant0._ZN7cutlass13device_kernelINS_4gemm6kernel13GemmUniversalIN4cute5tupleIJiiiiEEENS1_10collective13CollectiveMmaINS1_34MainloopSm90TmaGmmaWarpSpecializedILi11ENS5_IJNS4_1CILi1EEENSA_ILi2EEESB_EEENS1_35KernelTmaWarpSpecializedCooperativeEEENS5_IJNSA_ILi256EEENSA_ILi64EEENSA_ILi32EEEEEENS_10bfloat16_tENS5_IJlSB_lEEESK_SL_NS4_8TiledMMAINS4_8MMA_AtomIJNS4_4SM904GMMA27MMA_64x64x16_F32BF16BF16_SSILNSP_5MajorE0ELSR_0ELNSP_7ScaleInE1ELSS_1EEEEEENS4_6LayoutINS5_IJSC_SB_SB_EEENS5_IJSB_NSA_ILi0EEESX_EEEEENS5_IJNS4_10UnderscoreES10_S10_EEEEENS4_23SM90_TMA_LOAD_MULTICASTENS4_14ComposedLayoutINS4_7SwizzleILi2ELi4ELi3EEENS4_18smem_ptr_flag_bitsILi16EEENSV_INS5_IJNSA_ILi8EEESI_EEENS5_IJSI_SB_EEEEEEEvNS4_8identityENS4_13SM90_TMA_LOADES1D_vS1E_EENS_8epilogue10collective6detail29Sm90TmaWarpSpecializedAdapterINS1I_15DefaultEpilogueISK_SL_SL_NS1H_6thread17LinearCombinationISK_Li1EffLNS1M_9ScaleType4KindE0ELNS_15FloatRoundStyleE2ESK_EENS1_15EpilogueDefaultEEEEEvvEEEEvNT_6ParamsE)
        /*044c*/ 	.short	0x0210
        /*044e*/ 	.short	0x0470


	//----- nvinfo : EIATTR_SW_WAR
	.align		4
.L_43:
        /*0450*/ 	.byte	0x04, 0x36
        /*0452*/ 	.short	(.L_45 - .L_44)
.L_44:
        /*0454*/ 	.word	0x00000008
.L_45:


//--------------------- .nv.callgraph             --------------------------
	.section	.nv.callgraph,"",@"SHT_CUDA_CALLGRAPH"
	.align	4
	.sectionentsize	8
	.align		4
        /*0000*/ 	.word	0x00000000
	.align		4
        /*0004*/ 	.word	0xffffffff
	.align		4
        /*0008*/ 	.word	index@(_ZN7cutlass13device_kernelINS_4gemm6kernel13GemmUniversalIN4cute5tupleIJiiiiEEENS1_10collective13CollectiveMmaINS1_34MainloopSm90TmaGmmaWarpSpecializedILi11ENS5_IJNS4_1CILi1EEENSA_ILi2EEESB_EEENS1_35KernelTmaWarpSpecializedCooperativeEEENS5_IJNSA_ILi256EEENSA_ILi64EEENSA_ILi32EEEEEENS_10bfloat16_tENS5_IJlSB_lEEESK_SL_NS4_8TiledMMAINS4_8MMA_AtomIJNS4_4SM904GMMA27MMA_64x64x16_F32BF16BF16_SSILNSP_5MajorE0ELSR_0ELNSP_7ScaleInE1ELSS_1EEEEEENS4_6LayoutINS5_IJSC_SB_SB_EEENS5_IJSB_NSA_ILi0EEESX_EEEEENS5_IJNS4_10UnderscoreES10_S10_EEEEENS4_23SM90_TMA_LOAD_MULTICASTENS4_14ComposedLayoutINS4_7SwizzleILi2ELi4ELi3EEENS4_18smem_ptr_flag_bitsILi16EEENSV_INS5_IJNSA_ILi8EEESI_EEENS5_IJSI_SB_EEEEEEEvNS4_8identityENS4_13SM90_TMA_LOADES1D_vS1E_EENS_8epilogue10collective6detail29Sm90TmaWarpSpecializedAdapterINS1I_15DefaultEpilogueISK_SL_SL_NS1H_6thread17LinearCombinationISK_Li1EffLNS1M_9ScaleType4KindE0ELNS_15FloatRoundStyleE2ESK_EENS1_15EpilogueDefaultEEEEEvvEEEEvNT_6ParamsE)
	.align		4
        /*000c*/ 	.word	index@(__assertfail)
	.align		4
        /*0010*/ 	.word	0x00000000
	.align		4
        /*0014*/ 	.word	0xfffffffe
	.align		4
        /*0018*/ 	.word	0x00000000
	.align		4
        /*001c*/ 	.word	0xfffffffd
	.align		4
        /*0020*/ 	.word	0x00000000
	.align		4
        /*0024*/ 	.word	0xfffffffc


//--------------------- .nv.constant4             --------------------------
	.section	.nv.constant4,"a",@progbits
	.align	8
	.align		8
.nv.constant4:
        /*0000*/ 	.dword	__assertfail
	.align		8
        /*0008*/ 	.dword	__unnamed_1
	.align		8
        /*0010*/ 	.dword	_ZN40_INTERNAL_c7e2758c_4_k_cu_b879d049_169834cuda3std3__45__cpo5beginE
	.align		8
        /*0018*/ 	.dword	_ZN40_INTERNAL_c7e2758c_4_k_cu_b879d049_169834cuda3std3__45__cpo3endE
	.align		8
        /*0020*/ 	.dword	_ZN40_INTERNAL_c7e2758c_4_k_cu_b879d049_169834cuda3std3__45__cpo6cbeginE
	.align		8
        /*0028*/ 	.dword	_ZN40_INTERNAL_c7e2758c_4_k_cu_b879d049_169834cuda3std3__45__cpo4cendE
	.align		8
        /*0030*/ 	.dword	_ZN40_INTERNAL_c7e2758c_4_k_cu_b879d049_169834cuda3std3__442_GLOBAL__N__c7e2758c_4_k_cu_b879d049_169836ignoreE
	.align		8
        /*0038*/ 	.dword	_ZN40_INTERNAL_c7e2758c_4_k_cu_b879d049_169834cuda3std3__419piecewise_constructE
	.align		8
        /*0040*/ 	.dword	_ZN40_INTERNAL_c7e2758c_4_k_cu_b879d049_169834cuda3std3__48in_placeE
	.align		8
        /*0048*/ 	.dword	_ZN40_INTERNAL_c7e2758c_4_k_cu_b879d049_169834cuda3std6ranges3__45__cpo4swapE
	.align		8
        /*0050*/ 	.dword	_ZN40_INTERNAL_c7e2758c_4_k_cu_b879d049_169834cuda3std6ranges3__45__cpo9iter_moveE
	.align		8
        /*0058*/ 	.dword	_ZN40_INTERNAL_c7e2758c_4_k_cu_b879d049_169834cute7productE
	.align		8
        /*0060*/ 	.dword	_ZN40_INTERNAL_c7e2758c_4_k_cu_b879d049_169834cute1_E
	.align		8
        /*0068*/ 	.dword	$str$22
	.align		8
        /*0070*/ 	.dword	$str$23


//--------------------- .text._ZN7cutlass13device_kernelINS_4gemm6kernel13GemmUniversalIN4cute5tupleIJiiiiEEENS1_10collective13CollectiveMmaINS1_34MainloopSm90TmaGmmaWarpSpecializedILi11ENS5_IJNS4_1CILi1EEENSA_ILi2EEESB_EEENS1_35KernelTmaWarpSpecializedCooperativeEEENS5_IJNSA_ILi256EEENSA_ILi64EEENSA_ILi32EEEEEENS_10bfloat16_tENS5_IJlSB_lEEESK_SL_NS4_8TiledMMAINS4_8MMA_AtomIJNS4_4SM904GMMA27MMA_64x64x16_F32BF16BF16_SSILNSP_5MajorE0ELSR_0ELNSP_7ScaleInE1ELSS_1EEEEEENS4_6LayoutINS5_IJSC_SB_SB_EEENS5_IJSB_NSA_ILi0EEESX_EEEEENS5_IJNS4_10UnderscoreES10_S10_EEEEENS4_23SM90_TMA_LOAD_MULTICASTENS4_14ComposedLayoutINS4_7SwizzleILi2ELi4ELi3EEENS4_18smem_ptr_flag_bitsILi16EEENSV_INS5_IJNSA_ILi8EEESI_EEENS5_IJSI_SB_EEEEEEEvNS4_8identityENS4_13SM90_TMA_LOADES1D_vS1E_EENS_8epilogue10collective6detail29Sm90TmaWarpSpecializedAdapterINS1I_15DefaultEpilogueISK_SL_SL_NS1H_6thread17LinearCombinationISK_Li1EffLNS1M_9ScaleType4KindE0ELNS_15FloatRoundStyleE2ESK_EENS1_15EpilogueDefaultEEEEEvvEEEEvNT_6ParamsE --------------------------
	.section	.text._ZN7cutlass13device_kernelINS_4gemm6kernel13GemmUniversalIN4cute5tupleIJiiiiEEENS1_10collective13CollectiveMmaINS1_34MainloopSm90TmaGmmaWarpSpecializedILi11ENS5_IJNS4_1CILi1EEENSA_ILi2EEESB_EEENS1_35KernelTmaWarpSpecializedCooperativeEEENS5_IJNSA_ILi256EEENSA_ILi64EEENSA_ILi32EEEEEENS_10bfloat16_tENS5_IJlSB_lEEESK_SL_NS4_8TiledMMAINS4_8MMA_AtomIJNS4_4SM904GMMA27MMA_64x64x16_F32BF16BF16_SSILNSP_5MajorE0ELSR_0ELNSP_7ScaleInE1ELSS_1EEEEEENS4_6LayoutINS5_IJSC_SB_SB_EEENS5_IJSB_NSA_ILi0EEESX_EEEEENS5_IJNS4_10UnderscoreES10_S10_EEEEENS4_23SM90_TMA_LOAD_MULTICASTENS4_14ComposedLayoutINS4_7SwizzleILi2ELi4ELi3EEENS4_18smem_ptr_flag_bitsILi16EEENSV_INS5_IJNSA_ILi8EEESI_EEENS5_IJSI_SB_EEEEEEEvNS4_8identityENS4_13SM90_TMA_LOADES1D_vS1E_EENS_8epilogue10collective6detail29Sm90TmaWarpSpecializedAdapterINS1I_15DefaultEpilogueISK_SL_SL_NS1H_6thread17LinearCombinationISK_Li1EffLNS1M_9ScaleType4KindE0ELNS_15FloatRoundStyleE2ESK_EENS1_15EpilogueDefaultEEEEEvvEEEEvNT_6ParamsE,"ax",@progbits
	.align	128
.text._ZN7cutlass13device_kernelINS_4gemm6kernel13GemmUniversalIN4cute5tupleIJiiiiEEENS1_10collective13CollectiveMmaINS1_34MainloopSm90TmaGmmaWarpSpecializedILi11ENS5_IJNS4_1CILi1EEENSA_ILi2EEESB_EEENS1_35KernelTmaWarpSpecializedCooperativeEEENS5_IJNSA_ILi256EEENSA_ILi64EEENSA_ILi32EEEEEENS_10bfloat16_tENS5_IJlSB_lEEESK_SL_NS4_8TiledMMAINS4_8MMA_AtomIJNS4_4SM904GMMA27MMA_64x64x16_F32BF16BF16_SSILNSP_5MajorE0ELSR_0ELNSP_7ScaleInE1ELSS_1EEEEEENS4_6LayoutINS5_IJSC_SB_SB_EEENS5_IJSB_NSA_ILi0EEESX_EEEEENS5_IJNS4_10UnderscoreES10_S10_EEEEENS4_23SM90_TMA_LOAD_MULTICASTENS4_14ComposedLayoutINS4_7SwizzleILi2ELi4ELi3EEENS4_18smem_ptr_flag_bitsILi16EEENSV_INS5_IJNSA_ILi8EEESI_EEENS5_IJSI_SB_EEEEEEEvNS4_8identityENS4_13SM90_TMA_LOADES1D_vS1E_EENS_8epilogue10collective6detail29Sm90TmaWarpSpecializedAdapterINS1I_15DefaultEpilogueISK_SL_SL_NS1H_6thread17LinearCombinationISK_Li1EffLNS1M_9ScaleType4KindE0ELNS_15FloatRoundStyleE2ESK_EENS1_15EpilogueDefaultEEEEEvvEEEEvNT_6ParamsE:
        .type           _ZN7cutlass13device_kernelINS_4gemm6kernel13GemmUniversalIN4cute5tupleIJiiiiEEENS1_10collective13CollectiveMmaINS1_34MainloopSm90TmaGmmaWarpSpecializedILi11ENS5_IJNS4_1CILi1EEENSA_ILi2EEESB_EEENS1_35KernelTmaWarpSpecializedCooperativeEEENS5_IJNSA_ILi256EEENSA_ILi64EEENSA_ILi32EEEEEENS_10bfloat16_tENS5_IJlSB_lEEESK_SL_NS4_8TiledMMAINS4_8MMA_AtomIJNS4_4SM904GMMA27MMA_64x64x16_F32BF16BF16_SSILNSP_5MajorE0ELSR_0ELNSP_7ScaleInE1ELSS_1EEEEEENS4_6LayoutINS5_IJSC_SB_SB_EEENS5_IJSB_NSA_ILi0EEESX_EEEEENS5_IJNS4_10UnderscoreES10_S10_EEEEENS4_23SM90_TMA_LOAD_MULTICASTENS4_14ComposedLayoutINS4_7SwizzleILi2ELi4ELi3EEENS4_18smem_ptr_flag_bitsILi16EEENSV_INS5_IJNSA_ILi8EEESI_EEENS5_IJSI_SB_EEEEEEEvNS4_8identityENS4_13SM90_TMA_LOADES1D_vS1E_EENS_8epilogue10collective6detail29Sm90TmaWarpSpecializedAdapterINS1I_15DefaultEpilogueISK_SL_SL_NS1H_6thread17LinearCombinationISK_Li1EffLNS1M_9ScaleType4KindE0ELNS_15FloatRoundStyleE2ESK_EENS1_15EpilogueDefaultEEEEEvvEEEEvNT_6ParamsE,@function
        .size           _ZN7cutlass13device_kernelINS_4gemm6kernel13GemmUniversalIN4cute5tupleIJiiiiEEENS1_10collective13CollectiveMmaINS1_34MainloopSm90TmaGmmaWarpSpecializedILi11ENS5_IJNS4_1CILi1EEENSA_ILi2EEESB_EEENS1_35KernelTmaWarpSpecializedCooperativeEEENS5_IJNSA_ILi256EEENSA_ILi64EEENSA_ILi32EEEEEENS_10bfloat16_tENS5_IJlSB_lEEESK_SL_NS4_8TiledMMAINS4_8MMA_AtomIJNS4_4SM904GMMA27MMA_64x64x16_F32BF16BF16_SSILNSP_5MajorE0ELSR_0ELNSP_7ScaleInE1ELSS_1EEEEEENS4_6LayoutINS5_IJSC_SB_SB_EEENS5_IJSB_NSA_ILi0EEESX_EEEEENS5_IJNS4_10UnderscoreES10_S10_EEEEENS4_23SM90_TMA_LOAD_MULTICASTENS4_14ComposedLayoutINS4_7SwizzleILi2ELi4ELi3EEENS4_18smem_ptr_flag_bitsILi16EEENSV_INS5_IJNSA_ILi8EEESI_EEENS5_IJSI_SB_EEEEEEEvNS4_8identityENS4_13SM90_TMA_LOADES1D_vS1E_EENS_8epilogue10collective6detail29Sm90TmaWarpSpecializedAdapterINS1I_15DefaultEpilogueISK_SL_SL_NS1H_6thread17LinearCombinationISK_Li1EffLNS1M_9ScaleType4KindE0ELNS_15FloatRoundStyleE2ESK_EENS1_15EpilogueDefaultEEEEEvvEEEEvNT_6ParamsE,(.L_x_210 - _ZN7cutlass13device_kernelINS_4gemm6kernel13GemmUniversalIN4cute5tupleIJiiiiEEENS1_10collective13CollectiveMmaINS1_34MainloopSm90TmaGmmaWarpSpecializedILi11ENS5_IJNS4_1CILi1EEENSA_ILi2EEESB_EEENS1_35KernelTmaWarpSpecializedCooperativeEEENS5_IJNSA_ILi256EEENSA_ILi64EEENSA_ILi32EEEEEENS_10bfloat16_tENS5_IJlSB_lEEESK_SL_NS4_8TiledMMAINS4_8MMA_AtomIJNS4_4SM904GMMA27MMA_64x64x16_F32BF16BF16_SSILNSP_5MajorE0ELSR_0ELNSP_7ScaleInE1ELSS_1EEEEEENS4_6LayoutINS5_IJSC_SB_SB_EEENS5_IJSB_NSA_ILi0EEESX_EEEEENS5_IJNS4_10UnderscoreES10_S10_EEEEENS4_23SM90_TMA_LOAD_MULTICASTENS4_14ComposedLayoutINS4_7SwizzleILi2ELi4ELi3EEENS4_18smem_ptr_flag_bitsILi16EEENSV_INS5_IJNSA_ILi8EEESI_EEENS5_IJSI_SB_EEEEEEEvNS4_8identityENS4_13SM90_TMA_LOADES1D_vS1E_EENS_8epilogue10collective6detail29Sm90TmaWarpSpecializedAdapterINS1I_15DefaultEpilogueISK_SL_SL_NS1H_6thread17LinearCombinationISK_Li1EffLNS1M_9ScaleType4KindE0ELNS_15FloatRoundStyleE2ESK_EENS1_15EpilogueDefaultEEEEEvvEEEEvNT_6ParamsE)
        .other          _ZN7cutlass13device_kernelINS_4gemm6kernel13GemmUniversalIN4cute5tupleIJiiiiEEENS1_10collective13CollectiveMmaINS1_34MainloopSm90TmaGmmaWarpSpecializedILi11ENS5_IJNS4_1CILi1EEENSA_ILi2EEESB_EEENS1_35KernelTmaWarpSpecializedCooperativeEEENS5_IJNSA_ILi256EEENSA_ILi64EEENSA_ILi32EEEEEENS_10bfloat16_tENS5_IJlSB_lEEESK_SL_NS4_8TiledMMAINS4_8MMA_AtomIJNS4_4SM904GMMA27MMA_64x64x16_F32BF16BF16_SSILNSP_5MajorE0ELSR_0ELNSP_7ScaleInE1ELSS_1EEEEEENS4_6LayoutINS5_IJSC_SB_SB_EEENS5_IJSB_NSA_ILi0EEESX_EEEEENS5_IJNS4_10UnderscoreES10_S10_EEEEENS4_23SM90_TMA_LOAD_MULTICASTENS4_14ComposedLayoutINS4_7SwizzleILi2ELi4ELi3EEENS4_18smem_ptr_flag_bitsILi16EEENSV_INS5_IJNSA_ILi8EEESI_EEENS5_IJSI_SB_EEEEEEEvNS4_8identityENS4_13SM90_TMA_LOADES1D_vS1E_EENS_8epilogue10collective6detail29Sm90TmaWarpSpecializedAdapterINS1I_15DefaultEpilogueISK_SL_SL_NS1H_6thread17LinearCombinationISK_Li1EffLNS1M_9ScaleType4KindE0ELNS_15FloatRoundStyleE2ESK_EENS1_15EpilogueDefaultEEEEEvvEEEEvNT_6ParamsE,@"STO_CUDA_ENTRY STV_DEFAULT"
_ZN7cutlass13device_kernelINS_4gemm6kernel13GemmUniversalIN4cute5tupleIJiiiiEEENS1_10collective13CollectiveMmaINS1_34MainloopSm90TmaGmmaWarpSpecializedILi11ENS5_IJNS4_1CILi1EEENSA_ILi2EEESB_EEENS1_35KernelTmaWarpSpecializedCooperativeEEENS5_IJNSA_ILi256EEENSA_ILi64EEENSA_ILi32EEEEEENS_10bfloat16_tENS5_IJlSB_lEEESK_SL_NS4_8TiledMMAINS4_8MMA_AtomIJNS4_4SM904GMMA27MMA_64x64x16_F32BF16BF16_SSILNSP_5MajorE0ELSR_0ELNSP_7ScaleInE1ELSS_1EEEEEENS4_6LayoutINS5_IJSC_SB_SB_EEENS5_IJSB_NSA_ILi0EEESX_EEEEENS5_IJNS4_10UnderscoreES10_S10_EEEEENS4_23SM90_TMA_LOAD_MULTICASTENS4_14ComposedLayoutINS4_7SwizzleILi2ELi4ELi3EEENS4_18smem_ptr_flag_bitsILi16EEENSV_INS5_IJNSA_ILi8EEESI_EEENS5_IJSI_SB_EEEEEEEvNS4_8identityENS4_13SM90_TMA_LOADES1D_vS1E_EENS_8epilogue10collective6detail29Sm90TmaWarpSpecializedAdapterINS1I_15DefaultEpilogueISK_SL_SL_NS1H_6thread17LinearCombinationISK_Li1EffLNS1M_9ScaleType4KindE0ELNS_15FloatRoundStyleE2ESK_EENS1_15EpilogueDefaultEEEEEvvEEEEvNT_6ParamsE:
[----:B------:R-:W0:Y:S01]  /*0000*/  LDC R1, c[0x0][0x28] ;  /* 0x00000a00ff017b82 */ /* 0x000e220000000800 */
[----:B------:R-:W1:Y:S01]  /*0010*/  S2R R97, SR_TID.X ;  /* 0x0000000000617919 */ /* 0x000e620000002100 */
[----:B------:R-:W-:Y:S01]  /*0020*/  ELECT P0, URZ, PT ;  /* 0x00000000003f782f */ /* 0x000fe20003800000 */
[----:B------:R-:W-:Y:S01]  /*0030*/  BSSY B0, `(.L_x_0) ;  /* 0x000000f000007945 */ /* 0x000fe20003800000 */
[--C-:B-1----:R-:W-:Y:S02]  /*0040*/  SHF.R.U32.HI R0, RZ, 0x5, R97.reuse ;  /* 0x00000005ff007819 */ /* 0x102fe40000011661 */
[----:B------:R-:W-:-:S03]  /*0050*/  SHF.R.U32.HI R6, RZ, 0x7, R97 ;  /* 0x00000007ff067819 */ /* 0x000fc60000011661 */
[----:B------:R-:W1:Y:S04]  /*0060*/  SHFL.IDX PT, R3, R0, RZ, 0x1f ;  /* 0x00001fff00037589 */ /* 0x000e6800000e0000 */
[----:B------:R2:W3:Y:S01]  /*0070*/  SHFL.IDX PT, R2, R6, RZ, 0x1f ;  /* 0x00001fff06027589 */ /* 0x0004e200000e0000 */
[----:B-1----:R-:W-:-:S13]  /*0080*/  ISETP.NE.OR P0, PT, R3, RZ, !P0 ;  /* 0x000000ff0300720c */ /* 0x002fda0004705670 */
[----:B0-23--:R-:W-:Y:S05]  /*0090*/  @P0 BRA `(.L_x_1) ;  /* 0x0000000000200947 */ /* 0x00dfea0003800000 */
[----:B------:R-:W-:Y:S02]  /*00a0*/  ULDC.64 UR4, c[0x0][0x198] ;  /* 0x0000660000047ab9 */ /* 0x000fe40000000a00 */
[----:B------:R-:W-:Y:S02]  /*00b0*/  UIADD3 UR6, UP0, UR4, 0xf0, URZ ;  /* 0x000000f004067890 */ /* 0x000fe4000ff1e03f */
[----:B------:R-:W-:Y:S02]  /*00c0*/  UIADD3 UR4, UP1, UR4, 0x1f0, URZ ;  /* 0x000001f004047890 */ /* 0x000fe4000ff3e03f */
[----:B------:R-:W-:Y:S02]  /*00d0*/  UIADD3.X UR7, URZ, UR5, URZ, UP0, !UPT ;  /* 0x000000053f077290 */ /* 0x000fe400087fe43f */
[----:B------:R-:W-:-:S07]  /*00e0*/  UIADD3.X UR5, URZ, UR5, URZ, UP1, !UPT ;  /* 0x000000053f057290 */ /* 0x000fce0008ffe43f */
[----:B------:R0:W-:Y:S02]  /*00f0*/  UTMACCTL.PF [UR6] ;  /* 0x00000000060079b9 */ /* 0x0001e40008040000 */
[----:B------:R0:W-:Y:S02]  /*0100*/  UTMACCTL.PF [UR4] ;  /* 0x00000000040079b9 */ /* 0x0001e40008040000 */
[----:B0-----:R-:W-:Y:S01]  /*0110*/  NOP ;  /* 0x0000000000007918 */ /* 0x001fe20000000000 */
.L_x_1:
[----:B------:R-:W-:Y:S05]  /*0120*/  BSYNC B0 ;  /* 0x0000000000007941 */ /* 0x000fea0003800000 */
.L_x_0:
[----:B------:R-:W0:Y:S02]  /*0130*/  SHFL.IDX PT, R5, R0, RZ, 0x1f ;  /* 0x00001fff00057589 */ /* 0x000e2400000e0000 */
[----:B0-----:R-:W-:-:S13]  /*0140*/  ISETP.NE.AND P0, PT, R5, RZ, PT ;  /* 0x000000ff0500720c */ /* 0x001fda0003f05270 */
[----:B------:R-:W-:Y:S05]  /*0150*/  @P0 BRA `(.L_x_2) ;  /* 0x00000000009c0947 */ /* 0x000fea0003800000 */
[----:B------:R-:W-:Y:S01]  /*0160*/  ELECT P0, URZ, PT ;  /* 0x00000000003f782f */ /* 0x000fe20003800000 */
[----:B------:R-:W-:-:S12]  /*0170*/  BSSY B0, `(.L_x_2) ;  /* 0x0000025000007945 */ /* 0x000fd80003800000 */
[----:B------:R-:W-:Y:S05]  /*0180*/  @!P0 BRA `(.L_x_3) ;  /* 0x00000000008c8947 */ /* 0x000fea0003800000 */
[----:B------:R-:W0:Y:S01]  /*0190*/  S2UR UR8, SR_CgaCtaId ;  /* 0x00000000000879c3 */ /* 0x000e220000008800 */
[----:B------:R-:W-:Y:S01]  /*01a0*/  UMOV UR4, 0x400 ;  /* 0x0000040000047882 */ /* 0x000fe20000000000 */
[----:B------:R-:W-:Y:S01]  /*01b0*/  UMOV UR5, 0x1 ;  /* 0x0000000100057882 */ /* 0x000fe20000000000 */
[----:B------:R-:W-:Y:S02]  /*01c0*/  UMOV UR6, 0x4 ;  /* 0x0000000400067882 */ /* 0x000fe40000000000 */
[----:B------:R-:W-:-:S04]  /*01d0*/  UIADD3 UR6, -UR6, 0x100000, URZ ;  /* 0x0010000006067890 */ /* 0x000fc8000fffe13f */
[----:B------:R-:W-:Y:S02]  /*01e0*/  USHF.L.U32 UR7, UR6, 0xb, URZ ;  /* 0x0000000b06077899 */ /* 0x000fe4000800063f */
[----:B------:R-:W-:Y:S02]  /*01f0*/  USHF.L.U32 UR6, UR6, 0x1, URZ ;  /* 0x0000000106067899 */ /* 0x000fe4000800063f */
[----:B0-----:R-:W-:Y:S02]  /*0200*/  ULEA UR8, UR8, UR4, 0x18 ;  /* 0x0000000408087291 */ /* 0x001fe4000f8ec03f */
[----:B------:R-:W-:-:S04]  /*0210*/  UIADD3 UR4, -UR5, 0x100000, URZ ;  /* 0x0010000005047890 */ /* 0x000fc8000fffe13f */
[----:B------:R-:W-:Y:S02]  /*0220*/  USHF.L.U32 UR5, UR4, 0xb, URZ ;  /* 0x0000000b04057899 */ /* 0x000fe4000800063f */
[----:B------:R-:W-:Y:S01]  /*0230*/  USHF.L.U32 UR4, UR4, 0x1, URZ ;  /* 0x0000000104047899 */ /* 0x000fe2000800063f */
[----:B------:R-:W0:Y:S11]  /*0240*/  FENCE.VIEW.ASYNC.S ;  /* 0x00000000000073c6 */ /* 0x000e360000000000 */
[----:B0-----:R0:W1:Y:S01]  /*0250*/  SYNCS.EXCH.64 URZ, [UR8], UR4 ;  /* 0x00000004083f75b2 */ /* 0x0010620008000100 */
[----:B------:R0:W2:Y:S01]  /*0260*/  SYNCS.EXCH.64 URZ, [UR8+0x58], UR6 ;  /* 0x00005806083f75b2 */ /* 0x0000a20008000100 */
[----:B------:R0:W3:Y:S01]  /*0270*/  SYNCS.EXCH.64 URZ, [UR8+0x8], UR4 ;  /* 0x00000804083f75b2 */ /* 0x0000e20008000100 */
[----:B------:R0:W4:Y:S01]  /*0280*/  SYNCS.EXCH.64 URZ, [UR8+0x60], UR6 ;  /* 0x00006006083f75b2 */ /* 0x0001220008000100 */
[----:B------:R0:W0:Y:S01]  /*0290*/  SYNCS.EXCH.64 URZ, [UR8+0x10], UR4 ;  /* 0x00001004083f75b2 */ /* 0x0000220008000100 */
        /* <DEDUP_REMOVED lines=17> */
[----:B------:R-:W-:Y:S01]  /*03b0*/  NOP ;  /* 0x0000000000007918 */ /* 0x000fe20000000000 */
.L_x_3:
[----:B0-----:R-:W-:Y:S05]  /*03c0*/  BSYNC B0 ;  /* 0x0000000000007941 */ /* 0x001fea0003800000 */
.L_x_2:
[----:B------:R-:W0:Y:S01]  /*03d0*/  SHFL.IDX PT, R0, R0, RZ, 0x1f ;  /* 0x00001fff00007589 */ /* 0x000e2200000e0000 */
[----:B------:R-:W-:Y:S01]  /*03e0*/  SHF.R.S32.HI R8, RZ, 0x1f, R97 ;  /* 0x0000001fff087819 */ /* 0x000fe20000011461 */
[----:B------:R-:W5:Y:S01]  /*03f0*/  S2UR UR8, SR_CTAID.X ;  /* 0x00000000000879c3 */ /* 0x000f620000002500 */
[----:B------:R-:W-:Y:S01]  /*0400*/  ELECT P0, URZ, PT ;  /* 0x00000000003f782f */ /* 0x000fe20003800000 */
[----:B------:R-:W1:Y:S01]  /*0410*/  S2R R4, SR_CTAID.Y ;  /* 0x0000000000047919 */ /* 0x000e620000002600 */
[----:B------:R-:W-:Y:S01]  /*0420*/  LEA.HI R8, R8, R97, RZ, 0x7 ;  /* 0x0000006108087211 */ /* 0x000fe200078f38ff */
[----:B------:R-:W-:Y:S01]  /*0430*/  ULDC UR4, c[0x0][0x154] ;  /* 0x0000550000047ab9 */ /* 0x000fe20000000800 */
[----:B------:R-:W-:Y:S01]  /*0440*/  SHF.R.S32.HI R10, RZ, 0x1f, R5 ;  /* 0x0000001fff0a7819 */ /* 0x000fe20000011405 */
[----:B------:R-:W-:Y:S01]  /*0450*/  NOP ;  /* 0x0000000000007918 */ /* 0x000fe20000000000 */
[----:B------:R-:W-:Y:S01]  /*0460*/  LOP3.LUT R8, R8, 0xffffff80, RZ, 0xc0, !PT ;  /* 0xffffff8008087812 */ /* 0x000fe200078ec0ff */
[----:B------:R-:W2:Y:S01]  /*0470*/  LDC R14, c[0x0][0x140] ;  /* 0x00005000ff0e7b82 */ /* 0x000ea20000000800 */
[----:B------:R-:W-:Y:S01]  /*0480*/  LEA.HI R10, R10, R5, RZ, 0x2 ;  /* 0x000000050a0a7211 */ /* 0x000fe200078f10ff */
[----:B------:R-:W-:-:S02]  /*0490*/  NOP ;  /* 0x0000000000007918 */ /* 0x000fc40000000000 */
[----:B------:R-:W-:Y:S01]  /*04a0*/  IMAD.IADD R8, R97, 0x1, -R8 ;  /* 0x0000000161087824 */ /* 0x000fe200078e0a08 */
[----:B------:R-:W-:-:S03]  /*04b0*/  LOP3.LUT R10, R10, 0x3ffffffc, RZ, 0xc0, !PT ;  /* 0x3ffffffc0a0a7812 */ /* 0x000fc600078ec0ff */
[----:B------:R-:W3:Y:S01]  /*04c0*/  LDC R12, c[0x0][0x144] ;  /* 0x00005100ff0c7b82 */ /* 0x000ee20000000800 */
[----:B------:R-:W-:Y:S01]  /*04d0*/  SHF.R.S32.HI R7, RZ, 0x1f, R8 ;  /* 0x0000001fff077819 */ /* 0x000fe20000011408 */
[----:B------:R-:W-:Y:S01]  /*04e0*/  IMAD.IADD R10, R5, 0x1, -R10 ;  /* 0x00000001050a7824 */ /* 0x000fe200078e0a0a */
[----:B------:R-:W-:Y:S02]  /*04f0*/  LOP3.LUT P2, RZ, R8, 0x7, RZ, 0xc0, !PT ;  /* 0x0000000708ff7812 */ /* 0x000fe4000784c0ff */
[----:B------:R-:W-:Y:S01]  /*0500*/  LEA.HI R7, R7, R8, RZ, 0x3 ;  /* 0x0000000807077211 */ /* 0x000fe200078f18ff */
[----:B------:R-:W-:Y:S01]  /*0510*/  VIADD R8, R2, 0xffffffff ;  /* 0xffffffff02087836 */ /* 0x000fe20000000000 */
[----:B0-----:R-:W-:Y:S02]  /*0520*/  ISETP.NE.OR P0, PT, R0, RZ, !P0 ;  /* 0x000000ff0000720c */ /* 0x001fe40004705670 */
[--C-:B------:R-:W-:Y:S02]  /*0530*/  SHF.R.S32.HI R0, RZ, 0x3, R7.reuse ;  /* 0x00000003ff007819 */ /* 0x100fe40000011407 */
[----:B------:R-:W-:-:S02]  /*0540*/  SHF.R.S32.HI R7, RZ, 0x1f, R7 ;  /* 0x0000001fff077819 */ /* 0x000fc40000011407 */
[----:B-----5:R-:W-:Y:S02]  /*0550*/  I2FP.F32.U32 R11, UR8 ;  /* 0x00000008000b7c45 */ /* 0x020fe40008201000 */
[----:B------:R-:W-:Y:S02]  /*0560*/  LEA.HI R7, R7, R0, RZ, 0x2 ;  /* 0x0000000007077211 */ /* 0x000fe400078f10ff */
[----:B--2---:R-:W-:Y:S02]  /*0570*/  ISETP.EQ.U32.AND P3, PT, R14, 0x1, PT ;  /* 0x000000010e00780c */ /* 0x004fe40003f62070 */
[----:B-1----:R-:W-:Y:S01]  /*0580*/  I2FP.F32.U32 R9, R4 ;  /* 0x0000000400097245 */ /* 0x002fe20000201000 */
[----:B------:R-:W-:Y:S01]  /*0590*/  VOTEU.ALL UP0, P0 ;  /* 0x00000000003f7886 */ /* 0x000fe20000000000 */
[----:B------:R-:W-:Y:S01]  /*05a0*/  LOP3.LUT R7, R7, 0xfffffffc, RZ, 0xc0, !PT ;  /* 0xfffffffc07077812 */ /* 0x000fe200078ec0ff */
[----:B------:R-:W-:Y:S01]  /*05b0*/  VOTEU.ALL UP1, P0 ;  /* 0x00000000003f7886 */ /* 0x000fe20000020000 */
[----:B------:R-:W-:Y:S01]  /*05c0*/  ISETP.GE.U32.AND P5, PT, R8, 0x2, PT ;  /* 0x000000020800780c */ /* 0x000fe20003fa6070 */
[----:B------:R-:W-:Y:S01]  /*05d0*/  FMUL R13, R9, UR4 ;  /* 0x00000004090d7c20 */ /* 0x000fe20008400000 */
[----:B------:R-:W0:Y:S01]  /*05e0*/  @!UP0 S2UR UR7, SR_CgaCtaId ;  /* 0x00000000000789c3 */ /* 0x000e220000008800 */
[----:B------:R-:W-:Y:S01]  /*05f0*/  ULDC UR4, c[0x0][0x150] ;  /* 0x0000540000047ab9 */ /* 0x000fe20000000800 */
[----:B------:R-:W-:-:S02]  /*0600*/  IMAD.IADD R7, R0, 0x1, -R7 ;  /* 0x0000000100077824 */ /* 0x000fc400078e0a07 */
[----:B------:R-:W-:Y:S01]  /*0610*/  FMUL R11, R11, UR4 ;  /* 0x000000040b0b7c20 */ /* 0x000fe20008400000 */
[----:B------:R-:W-:Y:S01]  /*0620*/  SHF.R.S32.HI R0, RZ, 0x1f, R3 ;  /* 0x0000001fff007819 */ /* 0x000fe20000011403 */
[----:B------:R-:W1:Y:S01]  /*0630*/  F2I.U32.TRUNC.NTZ R13, R13 ;  /* 0x0000000d000d7305 */ /* 0x000e62000020f000 */
[----:B------:R-:W-:Y:S01]  /*0640*/  IMAD R7, R10, 0x4, R7 ;  /* 0x000000040a077824 */ /* 0x000fe200078e0207 */
[----:B------:R-:W-:Y:S01]  /*0650*/  UMOV UR4, 0x20 ;  /* 0x0000002000047882 */ /* 0x000fe20000000000 */
[----:B------:R-:W2:Y:S01]  /*0660*/  LDC R9, c[0x0][0x148] ;  /* 0x00005200ff097b82 */ /* 0x000ea20000000800 */
[----:B------:R-:W-:Y:S01]  /*0670*/  LEA.HI R0, R0, R3, RZ, 0x2 ;  /* 0x0000000300007211 */ /* 0x000fe200078f10ff */
[----:B------:R-:W-:Y:S01]  /*0680*/  IMAD.SHL.U32 R10, R7, 0x4, RZ ;  /* 0x00000004070a7824 */ /* 0x000fe200078e00ff */
[----:B------:R-:W-:Y:S01]  /*0690*/  @!UP0 UMOV UR6, 0x400 ;  /* 0x0000040000068882 */ /* 0x000fe20000000000 */
[----:B------:R-:W-:-:S04]  /*06a0*/  @!UP0 UIADD3 UR4, -UR4, 0x100000, URZ ;  /* 0x0010000004048890 */ /* 0x000fc8000fffe13f */
[----:B------:R-:W-:Y:S02]  /*06b0*/  @!UP0 USHF.L.U32 UR5, UR4, 0xb, URZ ;  /* 0x0000000b04058899 */ /* 0x000fe4000800063f */
[----:B------:R-:W-:Y:S01]  /*06c0*/  @!UP0 USHF.L.U32 UR4, UR4, 0x1, URZ ;  /* 0x0000000104048899 */ /* 0x000fe2000800063f */
[----:B------:R-:W5:Y:S01]  /*06d0*/  F2I.U32.TRUNC.NTZ R11, R11 ;  /* 0x0000000b000b7305 */ /* 0x000f62000020f000 */
[----:B------:R-:W-:Y:S02]  /*06e0*/  LOP3.LUT R0, R0, 0xfffffffc, RZ, 0xc0, !PT ;  /* 0xfffffffc00007812 */ /* 0x000fe400078ec0ff */
[----:B------:R-:W-:-:S03]  /*06f0*/  LOP3.LUT R19, R7, 0xc, R10, 0x78, !PT ;  /* 0x0000000c07137812 */ /* 0x000fc600078e780a */
[----:B------:R-:W-:Y:S02]  /*0700*/  IMAD.IADD R3, R3, 0x1, -R0 ;  /* 0x0000000103037824 */ /* 0x000fe400078e0a00 */
[----:B-1----:R-:W-:Y:S01]  /*0710*/  IMAD.MOV R20, RZ, RZ, -R13 ;  /* 0x000000ffff147224 */ /* 0x002fe200078e0a0d */
[----:B0-----:R-:W-:Y:S02]  /*0720*/  @!UP0 ULEA UR6, UR7, UR6, 0x18 ;  /* 0x0000000607068291 */ /* 0x001fe4000f8ec03f */
[----:B------:R-:W-:Y:S01]  /*0730*/  ISETP.NE.AND P1, PT, R3, 0x3, PT ;  /* 0x000000030300780c */ /* 0x000fe20003f25270 */
[----:B------:R-:W-:Y:S01]  /*0740*/  VOTEU.ALL UP0, P0 ;  /* 0x00000000003f7886 */ /* 0x000fe20000000000 */
[----:B------:R-:W-:Y:S01]  /*0750*/  ISETP.LT.U32.AND P0, PT, R19, 0x2, !P2 ;  /* 0x000000021300780c */ /* 0x000fe20005701070 */
[----:B-----5:R-:W-:Y:S01]  /*0760*/  IMAD.MOV R11, RZ, RZ, -R11 ;  /* 0x000000ffff0b7224 */ /* 0x020fe200078e0a0b */
[----:B------:R-:W-:Y:S02]  /*0770*/  ISETP.EQ.OR P1, PT, R3, RZ, !P1 ;  /* 0x000000ff0300720c */ /* 0x000fe40004f22670 */
[C---:B------:R-:W-:Y:S01]  /*0780*/  ISETP.NE.AND P2, PT, R2.reuse, RZ, PT ;  /* 0x000000ff0200720c */ /* 0x040fe20003f45270 */
[----:B--2---:R-:W-:Y:S01]  /*0790*/  IMAD R0, R9, R20, R4 ;  /* 0x0000001409007224 */ /* 0x004fe200078e0204 */
[----:B------:R-:W-:Y:S01]  /*07a0*/  ISETP.EQ.AND P1, PT, R2, RZ, P1 ;  /* 0x000000ff0200720c */ /* 0x000fe20000f22270 */
[----:B---3--:R-:W-:Y:S01]  /*07b0*/  IMAD R7, R12, R11, UR8 ;  /* 0x000000080c077e24 */ /* 0x008fe2000f8e020b */
[----:B------:R-:W0:Y:S02]  /*07c0*/  FENCE.VIEW.ASYNC.S ;  /* 0x00000000000073c6 */ /* 0x000e240000000000 */
[----:B0-----:R0:W1:Y:S01]  /*07d0*/  @!UP0 SYNCS.EXCH.64 URZ, [UR6+0xc0], UR4 ;  /* 0x0000c004063f85b2 */ /* 0x0010620008000100 */
[----:B------:R-:W-:-:S02]  /*07e0*/  ISETP.NE.AND P4, PT, R0, R19, PT ;  /* 0x000000130000720c */ /* 0x000fc40003f85270 */
[----:B------:R-:W-:Y:S02]  /*07f0*/  SEL R18, RZ, 0x1, !P1 ;  /* 0x00000001ff127807 */ /* 0x000fe40004800000 */
[----:B------:R-:W-:Y:S02]  /*0800*/  ISETP.EQ.OR P4, PT, R7, RZ, !P4 ;  /* 0x000000ff0700720c */ /* 0x000fe40006782670 */
[----:B------:R-:W-:Y:S02]  /*0810*/  LOP3.LUT R0, R97, 0x7f, RZ, 0xc0, !PT ;  /* 0x0000007f61007812 */ /* 0x000fe400078ec0ff */
[----:B------:R-:W-:Y:S02]  /*0820*/  PLOP3.LUT P0, PT, P0, P4, PT, 0x80, 0x0 ;  /* 0x000000000000781c */ /* 0x000fe40000709070 */
[----:B------:R-:W-:Y:S02]  /*0830*/  SEL R18, R18, 0x2, P5 ;  /* 0x0000000212127807 */ /* 0x000fe40002800000 */
[----:B------:R-:W-:Y:S01]  /*0840*/  P2R R114, PR, RZ, 0x1 ;  /* 0x00000001ff727803 */ /* 0x000fe20000000000 */
[----:B------:R0:W2:Y:S01]  /*0850*/  @!UP1 SYNCS.EXCH.64 URZ, [UR6+0xc8], UR4 ;  /* 0x0000c804063f95b2 */ /* 0x0000a20008000100 */
[----:B------:R-:W-:Y:S01]  /*0860*/  NOP ;  /* 0x0000000000007918 */ /* 0x000fe20000000000 */
[----:B------:R-:W-:Y:S06]  /*0870*/  @!P3 BRA `(.L_x_4) ;  /* 0x000000000008b947 */ /* 0x000fec0003800000 */
[----:B-12-4-:R-:W-:Y:S01]  /*0880*/  UCGABAR_ARV ;  /* 0x00000000000079c7 */ /* 0x016fe20008000000 */
[----:B------:R-:W-:Y:S05]  /*0890*/  BRA `(.L_x_5) ;  /* 0x0000000000047947 */ /* 0x000fea0003800000 */
.L_x_4:
[----:B-12-4-:R-:W-:Y:S01]  /*08a0*/  NOP ;  /* 0x0000000000007918 */ /* 0x016fe20000000000 */
.L_x_5:
[----:B------:R-:W1:Y:S01]  /*08b0*/  LDC R2, c[0x0][0x65c] ;  /* 0x00019700ff027b82 */ /* 0x000e620000000800 */
[----:B------:R-:W-:Y:S01]  /*08c0*/  LOP3.LUT R5, R5, 0xffffefff, RZ, 0xc0, !PT ;  /* 0xffffefff05057812 */ /* 0x000fe200078ec0ff */
[----:B------:R-:W-:Y:S02]  /*08d0*/  IMAD.U32 R10, RZ, RZ, UR8 ;  /* 0x00000008ff0a7e24 */ /* 0x000fe4000f8e00ff */
[----:B------:R-:W-:Y:S01]  /*08e0*/  IMAD.MOV.U32 R11, RZ, RZ, RZ ;  /* 0x000000ffff0b7224 */ /* 0x000fe200078e00ff */
[----:B-1----:R-:W-:-:S13]  /*08f0*/  ISETP.NE.AND P1, PT, R2, 0x1, PT ;  /* 0x000000010200780c */ /* 0x002fda0003f25270 */
[----:B------:R-:W1:Y:S01]  /*0900*/  @P1 LDC R17, c[0x0][0x10] ;  /* 0x00000400ff111b82 */ /* 0x000e620000000800 */
[----:B------:R-:W-:Y:S01]  /*0910*/  @P1 LOP3.LUT R5, R5, 0x1000, RZ, 0xfc, !PT ;  /* 0x0000100005051812 */ /* 0x000fe200078efcff */
[----:B------:R-:W-:Y:S02]  /*0920*/  @P1 IMAD.MOV.U32 R5, RZ, RZ, RZ ;  /* 0x000000ffff051224 */ /* 0x000fe400078e00ff */
[----:B------:R-:W-:-:S04]  /*0930*/  @P1 IMAD.MOV.U32 R15, RZ, RZ, RZ ;  /* 0x000000ffff0f1224 */ /* 0x000fc800078e00ff */
[----:B------:R-:W2:Y:S01]  /*0940*/  @!P1 LDC R13, c[0x0][0xc] ;  /* 0x00000300ff0d9b82 */ /* 0x000ea20000000800 */
[----:B0-----:R-:W-:Y:S01]  /*0950*/  ULDC UR4, c[0x0][0xc] ;  /* 0x0000030000047ab9 */ /* 0x001fe20000000800 */
[----:B------:R-:W-:Y:S01]  /*0960*/  ULDC UR5, c[0x0][0x10] ;  /* 0x0000040000057ab9 */ /* 0x000fe20000000800 */
[----:B------:R-:W-:Y:S01]  /*0970*/  ULDC UR6, c[0x0][0x14] ;  /* 0x0000050000067ab9 */ /* 0x000fe20000000800 */
[----:B------:R-:W-:-:S04]  /*0980*/  UIMAD.WIDE.U32 UR4, UR4, UR5, URZ ;  /* 0x00000005040472a5 */ /* 0x000fc8000f8e003f */
[----:B------:R-:W-:Y:S02]  /*0990*/  UIMAD.WIDE.U32 UR36, UR4, UR6, URZ ;  /* 0x00000006042472a5 */ /* 0x000fe4000f8e003f */
[----:B------:R-:W-:-:S04]  /*09a0*/  UIMAD UR42, UR5, UR6, URZ ;  /* 0x00000006052a72a4 */ /* 0x000fc8000f8e023f */
[----:B------:R-:W-:Y:S01]  /*09b0*/  UIADD3 UR42, UR37, UR42, URZ ;  /* 0x0000002a252a7290 */ /* 0x000fe2000fffe03f */
[----:B-1----:R-:W-:-:S04]  /*09c0*/  @P1 IMAD.WIDE.U32 R16, R17, UR8, R4 ;  /* 0x0000000811101c25 */ /* 0x002fc8000f8e0004 */
[----:B------:R-:W-:Y:S02]  /*09d0*/  @P1 IMAD.IADD R17, R17, 0x1, R15 ;  /* 0x0000000111111824 */ /* 0x000fe400078e020f */
[----:B--2---:R-:W-:-:S04]  /*09e0*/  @!P1 IMAD.WIDE.U32 R10, R4, R13, R10 ;  /* 0x0000000d040a9225 */ /* 0x004fc800078e000a */
[----:B------:R-:W-:Y:S02]  /*09f0*/  @!P1 IMAD.MOV.U32 R16, RZ, RZ, R10 ;  /* 0x000000ffff109224 */ /* 0x000fe400078e000a */
[----:B------:R-:W-:Y:S01]  /*0a00*/  @!P1 IMAD.MOV.U32 R17, RZ, RZ, R11 ;  /* 0x000000ffff119224 */ /* 0x000fe200078e000b */
[----:B------:R-:W-:Y:S06]  /*0a10*/  @!P3 BRA `(.L_x_6) ;  /* 0x00000000000cb947 */ /* 0x000fec0003800000 */
[----:B------:R-:W-:Y:S01]  /*0a20*/  UCGABAR_WAIT ;  /* 0x0000000000007dc7 */ /* 0x000fe20008000000 */
[----:B------:R-:W-:Y:S01]  /*0a30*/  CCTL.IVALL ;  /* 0x00000000ff00798f */ /* 0x000fe20002000000 */
[----:B------:R-:W-:Y:S05]  /*0a40*/  BRA `(.L_x_7) ;  /* 0x0000000000047947 */ /* 0x000fea0003800000 */
.L_x_6:
[----:B------:R-:W-:Y:S06]  /*0a50*/  BAR.SYNC.DEFER_BLOCKING 0x0 ;  /* 0x0000000000007b1d */ /* 0x000fec0000010000 */
.L_x_7:
[----:B------:R-:W-:Y:S05]  /*0a60*/  @!P2 BRA `(.L_x_8) ;  /* 0x0000006400e8a947 */ /* 0x000fea0003800000 */
[----:B------:R-:W-:-:S13]  /*0a70*/  ISETP.GT.U32.AND P0, PT, R8, 0x1, PT ;  /* 0x000000010800780c */ /* 0x000fda0003f04070 */
[----:B------:R-:W-:Y:S05]  /*0a80*/  @P0 EXIT ;  /* 0x000000000000094d */ /* 0x000fea0003800000 */
[----:B------:R-:W-:Y:S01]  /*0a90*/  ULDC.64 UR4, c[0x0][0x650] ;  /* 0x0001940000047ab9 */ /* 0x000fe20000000a00 */
[----:B------:R-:W-:Y:S01]  /*0aa0*/  PRMT R3, RZ, 0x7610, R3 ;  /* 0x00007610ff037816 */ /* 0x000fe20000000003 */
[----:B------:R-:W-:Y:S01]  /*0ab0*/  IMAD.MOV.U32 R109, RZ, RZ, -0x1 ;  /* 0xffffffffff6d7424 */ /* 0x000fe200078e00ff */
[----:B------:R-:W-:Y:S01]  /*0ac0*/  ISETP.GE.U32.AND P0, PT, R16, UR4, PT ;  /* 0x0000000410007c0c */ /* 0x000fe2000bf06070 */
[----:B------:R-:W-:Y:S02]  /*0ad0*/  IMAD.MOV.U32 R101, RZ, RZ, -0x1 ;  /* 0xffffffffff657424 */ /* 0x000fe400078e00ff */
[----:B------:R-:W-:Y:S01]  /*0ae0*/  IMAD.MOV.U32 R23, RZ, RZ, -0x1 ;  /* 0xffffffffff177424 */ /* 0x000fe200078e00ff */
[----:B------:R-:W-:-:S13]  /*0af0*/  ISETP.GE.U32.AND.EX P0, PT, R17, UR5, PT, P0 ;  /* 0x0000000511007c0c */ /* 0x000fda000bf06100 */
[----:B------:R-:W-:Y:S05]  /*0b00*/  @P0 BRA `(.L_x_9) ;  /* 0x00000004002c0947 */ /* 0x000fea0003800000 */
[----:B------:R-:W0:Y:S01]  /*0b10*/  LDC.64 R22, c[0x0][0x628] ;  /* 0x00018a00ff167b82 */ /* 0x000e220000000a00 */
[----:B------:R-:W-:Y:S02]  /*0b20*/  IMAD.MOV.U32 R10, RZ, RZ, R16 ;  /* 0x000000ffff0a7224 */ /* 0x000fe400078e0010 */
[----:B------:R-:W-:-:S05]  /*0b30*/  IMAD.MOV.U32 R11, RZ, RZ, R17 ;  /* 0x000000ffff0b7224 */ /* 0x000fca00078e0011 */
[----:B------:R-:W1:Y:S08]  /*0b40*/  LDC R8, c[0x0][0x630] ;  /* 0x00018c00ff087b82 */ /* 0x000e700000000800 */
[----:B------:R-:W2:Y:S01]  /*0b50*/  LDC.64 R24, c[0x0][0x620] ;  /* 0x00018800ff187b82 */ /* 0x000ea20000000a00 */
[----:B0-----:R-:W-:-:S04]  /*0b60*/  ISETP.NE.U32.AND P0, PT, R22, RZ, PT ;  /* 0x000000ff1600720c */ /* 0x001fc80003f05070 */
[----:B------:R-:W-:-:S13]  /*0b70*/  ISETP.NE.AND.EX P0, PT, R23, RZ, PT, P0 ;  /* 0x000000ff1700720c */ /* 0x000fda0003f05300 */
[----:B-12---:R-:W-:Y:S05]  /*0b80*/  @!P0 BRA `(.L_x_10) ;  /* 0x0000000000288947 */ /* 0x006fea0003800000 */
[----:B------:R-:W0:Y:S02]  /*0b90*/  LDC R3, c[0x0][0x634] ;  /* 0x00018d00ff037b82 */ /* 0x000e240000000800 */
[----:B0-----:R-:W-:-:S05]  /*0ba0*/  IADD3 R3, P0, R16, R3, RZ ;  /* 0x0000000310037210 */ /* 0x001fca0007f1e0ff */
[----:B------:R-:W-:-:S04]  /*0bb0*/  IMAD.X R21, RZ, RZ, R17, P0 ;  /* 0x000000ffff157224 */ /* 0x000fc800000e0611 */
[----:B------:R-:W-:-:S04]  /*0bc0*/  IMAD.WIDE.U32 R10, R21, R22, RZ ;  /* 0x00000016150a7225 */ /* 0x000fc800078e00ff */
[----:B------:R-:W-:-:S04]  /*0bd0*/  IMAD.WIDE.U32 R12, P0, R3, R23, R10 ;  /* 0x00000017030c7225 */ /* 0x000fc8000780000a */
[----:B------:R-:W-:-:S04]  /*0be0*/  IMAD.WIDE.U32 R10, R3, R22, RZ ;  /* 0x00000016030a7225 */ /* 0x000fc800078e00ff */
[----:B------:R-:W-:Y:S01]  /*0bf0*/  IMAD.X R15, RZ, RZ, RZ, P0 ;  /* 0x000000ffff0f7224 */ /* 0x000fe200000e06ff */
[----:B------:R-:W-:Y:S01]  /*0c00*/  IADD3 RZ, P0, R11, R12, RZ ;  /* 0x0000000c0bff7210 */ /* 0x000fe20007f1e0ff */
[----:B------:R-:W-:-:S04]  /*0c10*/  IMAD.MOV.U32 R14, RZ, RZ, R13 ;  /* 0x000000ffff0e7224 */ /* 0x000fc800078e000d */
[----:B------:R-:W-:-:S08]  /*0c20*/  IMAD.WIDE.U32.X R10, R21, R23, R14, P0 ;  /* 0x00000017150a7225 */ /* 0x000fd000000e040e */
.L_x_10:
[----:B------:R-:W0:Y:S01]  /*0c30*/  LDC.64 R28, c[0x0][0x640] ;  /* 0x00019000ff1c7b82 */ /* 0x000e220000000a00 */
[-CC-:B------:R-:W-:Y:S01]  /*0c40*/  SHF.R.U64 R27, R10, R8.reuse, R11.reuse ;  /* 0x000000080a1b7219 */ /* 0x180fe2000000120b */
[----:B------:R-:W-:Y:S01]  /*0c50*/  IMAD.MOV.U32 R23, RZ, RZ, 0x1 ;  /* 0x00000001ff177424 */ /* 0x000fe200078e00ff */
[----:B------:R-:W-:Y:S02]  /*0c60*/  SHF.R.U32.HI R3, RZ, R8, R11 ;  /* 0x00000008ff037219 */ /* 0x000fe4000001160b */
[----:B------:R-:W-:-:S03]  /*0c70*/  IADD3 R5, P0, RZ, -R27, RZ ;  /* 0x8000001bff057210 */ /* 0x000fc60007f1e0ff */
[----:B------:R-:W1:Y:S02]  /*0c80*/  LDC R12, c[0x0][0x618] ;  /* 0x00018600ff0c7b82 */ /* 0x000e640000000800 */
[----:B------:R-:W-:Y:S02]  /*0c90*/  IMAD.X R3, RZ, RZ, ~R3, P0 ;  /* 0x000000ffff037224 */ /* 0x000fe400000e0e03 */
[----:B------:R-:W-:-:S04]  /*0ca0*/  IMAD.WIDE.U32 R10, R5, R24, R16 ;  /* 0x00000018050a7225 */ /* 0x000fc800078e0010 */
[----:B------:R-:W2:Y:S01]  /*0cb0*/  LDC R22, c[0x0][0x608] ;  /* 0x00018200ff167b82 */ /* 0x000ea20000000800 */
[----:B------:R-:W-:Y:S02]  /*0cc0*/  IMAD R8, R3, R24, RZ ;  /* 0x0000001803087224 */ /* 0x000fe400078e02ff */
[----:B------:R-:W-:Y:S02]  /*0cd0*/  IMAD.MOV.U32 R3, RZ, RZ, -0x1 ;  /* 0xffffffffff037424 */ /* 0x000fe400078e00ff */
[----:B------:R-:W-:-:S03]  /*0ce0*/  IMAD R5, R5, R25, R8 ;  /* 0x0000001905057224 */ /* 0x000fc600078e0208 */
[----:B------:R-:W3:Y:S01]  /*0cf0*/  LDC R26, c[0x0][0x658] ;  /* 0x00019600ff1a7b82 */ /* 0x000ee20000000800 */
[----:B------:R-:W-:Y:S01]  /*0d00*/  IMAD.IADD R5, R11, 0x1, R5 ;  /* 0x000000010b057824 */ /* 0x000fe200078e0205 */
[----:B0-----:R-:W-:-:S04]  /*0d10*/  ISETP.NE.U32.AND P0, PT, R28, RZ, PT ;  /* 0x000000ff1c00720c */ /* 0x001fc80003f05070 */
[----:B------:R-:W-:Y:S02]  /*0d20*/  ISETP.NE.AND.EX P0, PT, R29, RZ, PT, P0 ;  /* 0x000000ff1d00720c */ /* 0x000fe40003f05300 */
[----:B------:R-:W0:Y:S01]  /*0d30*/  LDC R24, c[0x0][0x600] ;  /* 0x00018000ff187b82 */ /* 0x000e220000000800 */
[-CC-:B-1----:R-:W-:Y:S02]  /*0d40*/  SHF.R.U64 R14, R10, R12.reuse, R5.reuse ;  /* 0x0000000c0a0e7219 */ /* 0x182fe40000001205 */
[----:B------:R-:W-:-:S05]  /*0d50*/  SHF.R.U32.HI R5, RZ, R12, R5 ;  /* 0x0000000cff057219 */ /* 0x000fca0000011605 */
[----:B------:R-:W1:Y:S01]  /*0d60*/  LDC R15, c[0x0][0x648] ;  /* 0x00019200ff0f7b82 */ /* 0x000e620000000800 */
[-CC-:B--2---:R-:W-:Y:S02]  /*0d70*/  SHF.R.U64 R31, R14, R22.reuse, R5.reuse ;  /* 0x000000160e1f7219 */ /* 0x184fe40000001205 */
[----:B------:R-:W-:Y:S01]  /*0d80*/  SHF.R.U32.HI R5, RZ, R22, R5 ;  /* 0x00000016ff057219 */ /* 0x000fe20000011605 */
[----:B------:R-:W-:-:S04]  /*0d90*/  IMAD R22, R9, R20, R4 ;  /* 0x0000001409167224 */ /* 0x000fc800078e0204 */
[----:B------:R-:W2:Y:S01]  /*0da0*/  LDC R21, c[0x0][0x638] ;  /* 0x00018e00ff157b82 */ /* 0x000ea20000000800 */
[-CC-:B---3--:R-:W-:Y:S02]  /*0db0*/  SHF.R.U64 R20, R31, R26.reuse, R5.reuse ;  /* 0x0000001a1f147219 */ /* 0x188fe40000001205 */
[-C--:B------:R-:W-:Y:S02]  /*0dc0*/  SHF.L.U32 R3, R3, R26.reuse, RZ ;  /* 0x0000001a03037219 */ /* 0x080fe400000006ff */
[----:B------:R-:W-:Y:S01]  /*0dd0*/  SHF.R.U32.HI R5, RZ, R26, R5 ;  /* 0x0000001aff057219 */ /* 0x000fe20000011605 */
[----:B------:R-:W-:Y:S01]  /*0de0*/  IMAD.MOV.U32 R4, RZ, RZ, R20 ;  /* 0x000000ffff047224 */ /* 0x000fe200078e0014 */
[----:B------:R-:W-:Y:S01]  /*0df0*/  LOP3.LUT R12, RZ, R3, RZ, 0x33, !PT ;  /* 0x00000003ff0c7212 */ /* 0x000fe200078e33ff */
[----:B------:R-:W3:Y:S01]  /*0e00*/  LDC R25, c[0x0][0x610] ;  /* 0x00018400ff197b82 */ /* 0x000ee20000000800 */
[----:B------:R-:W-:Y:S05]  /*0e10*/  @!P0 BRA `(.L_x_11) ;  /* 0x0000000000288947 */ /* 0x000fea0003800000 */
[----:B------:R-:W4:Y:S02]  /*0e20*/  LDC R3, c[0x0][0x64c] ;  /* 0x00019300ff037b82 */ /* 0x000f240000000800 */
[----:B----4-:R-:W-:-:S05]  /*0e30*/  IADD3 R3, P0, R20, R3, RZ ;  /* 0x0000000314037210 */ /* 0x010fca0007f1e0ff */
        /* <DEDUP_REMOVED lines=8> */
.L_x_11:
[----:B-1----:R-:W-:Y:S01]  /*0ec0*/  SHF.R.U64 R4, R4, R15, R5 ;  /* 0x0000000f04047219 */ /* 0x002fe20000001205 */
[----:B0-----:R-:W-:Y:S01]  /*0ed0*/  VIADD R5, R24, 0xffffffff ;  /* 0xffffffff18057836 */ /* 0x001fe20000000000 */
[----:B------:R-:W-:Y:S01]  /*0ee0*/  SHF.L.U32 R3, R23, R26, RZ ;  /* 0x0000001a17037219 */ /* 0x000fe200000006ff */
[----:B------:R-:W-:Y:S01]  /*0ef0*/  IMAD.MOV.U32 R23, RZ, RZ, R27 ;  /* 0x000000ffff177224 */ /* 0x000fe200078e001b */
[----:B------:R-:W-:Y:S01]  /*0f00*/  LOP3.LUT R12, R31, R12, RZ, 0xc0, !PT ;  /* 0x0000000c1f0c7212 */ /* 0x000fe200078ec0ff */
[----:B------:R-:W-:Y:S01]  /*0f10*/  IMAD.MOV R8, RZ, RZ, -R4 ;  /* 0x000000ffff087224 */ /* 0x000fe200078e0a04 */
[----:B------:R-:W-:-:S03]  /*0f20*/  SEL R7, R7, R22, !P1 ;  /* 0x0000001607077207 */ /* 0x000fc60004800000 */
[----:B------:R-:W-:Y:S01]  /*0f30*/  IMAD R12, R3, R4, R12 ;  /* 0x00000004030c7224 */ /* 0x000fe200078e020c */
[----:B------:R-:W-:Y:S01]  /*0f40*/  LOP3.LUT R4, R14, R5, RZ, 0xc0, !PT ;  /* 0x000000050e047212 */ /* 0x000fe200078ec0ff */
[----:B--2---:R-:W-:Y:S02]  /*0f50*/  IMAD R3, R8, R21, R20 ;  /* 0x0000001508037224 */ /* 0x004fe400078e0214 */
[----:B---3--:R-:W-:Y:S02]  /*0f60*/  IMAD R7, R12, R25, R7 ;  /* 0x000000190c077224 */ /* 0x008fe400078e0207 */
[----:B------:R-:W-:Y:S02]  /*0f70*/  IMAD.MOV.U32 R5, RZ, RZ, 0x1 ;  /* 0x00000001ff057424 */ /* 0x000fe400078e00ff */
[----:B------:R-:W-:-:S03]  /*0f80*/  IMAD R4, R3, R24, R4 ;  /* 0x0000001803047224 */ /* 0x000fc600078e0204 */
[----:B------:R-:W-:Y:S02]  /*0f90*/  PRMT R3, R5, 0x7610, R3 ;  /* 0x0000761005037816 */ /* 0x000fe40000000003 */
[----:B------:R-:W-:Y:S02]  /*0fa0*/  SEL R101, R4, R7, !P1 ;  /* 0x0000000704657207 */ /* 0x000fe40004800000 */
[----:B------:R-:W-:-:S07]  /*0fb0*/  SEL R109, R7, R4, !P1 ;  /* 0x00000004076d7207 */ /* 0x000fce0004800000 */
.L_x_9:
[----:B------:R-:W-:-:S08]  /*0fc0*/  NOP ;  /* 0x0000000000007918 */ /* 0x000fd00000000000 */
[----:B------:R-:W0:Y:S02]  /*0fd0*/  USETMAXREG.TRY_ALLOC.CTAPOOL UP0, 0xe8 ;  /* 0x000000e8000079c8 */ /* 0x000e240008000600 */
[----:B0-----:R-:W-:-:S13]  /*0fe0*/  PLOP3.LUT P0, PT, PT, PT, UP0, 0x80, 0x0 ;  /* 0x000000000000781c */ /* 0x001fda0003f0f008 */
[----:B------:R-:W-:Y:S05]  /*0ff0*/  @!P0 BRA `(.L_x_9) ;  /* 0xfffffffc00f08947 */ /* 0x000fea000383ffff */
[----:B------:R-:W-:Y:S01]  /*1000*/  ULDC.64 UR4, c[0x0][0x598] ;  /* 0x0001660000047ab9 */ /* 0x000fe20000000a00 */
[----:B------:R-:W-:Y:S01]  /*1010*/  ULDC.64 UR38, c[0x0][0x208] ;  /* 0x0000820000267ab9 */ /* 0x000fe20000000a00 */
[----:B------:R-:W-:-:S04]  /*1020*/  ISETP.NE.U32.AND P0, PT, RZ, UR4, PT ;  /* 0x00000004ff007c0c */ /* 0x000fc8000bf05070 */
[----:B------:R-:W-:-:S13]  /*1030*/  ISETP.NE.AND.EX P0, PT, RZ, UR5, PT, P0 ;  /* 0x00000005ff007c0c */ /* 0x000fda000bf05300 */
[----:B------:R-:W-:Y:S05]  /*1040*/  @!P0 BRA `(.L_x_12) ;  /* 0x00000000001c8947 */ /* 0x000fea0003800000 */
[----:B------:R-:W0:Y:S02]  /*1050*/  LDC.64 R4, c[0x0][0x598] ;  /* 0x00016600ff047b82 */ /* 0x000e240000000a00 */
[----:B0-----:R-:W2:Y:S02]  /*1060*/  LDG.E.64 R4, desc[UR38][R4.64] ;  /* 0x0000002604047981 */ /* 0x001ea4000c1e1b00 */
[----:B--2---:R-:W-:-:S04]  /*1070*/  ISETP.NE.U32.AND P0, PT, R4, RZ, PT ;  /* 0x000000ff0400720c */ /* 0x004fc80003f05070 */
[----:B------:R-:W-:-:S13]  /*1080*/  ISETP.NE.AND.EX P0, PT, R5, RZ, PT, P0 ;  /* 0x000000ff0500720c */ /* 0x000fda0003f05300 */
[----:B------:R-:W-:Y:S05]  /*1090*/  @!P0 BRA `(.L_x_12) ;  /* 0x0000000000088947 */ /* 0x000fea0003800000 */
[----:B------:R0:W5:Y:S01]  /*10a0*/  LD.E R22, desc[UR38][R4.64] ;  /* 0x0000002604167980 */ /* 0x000162000c101900 */
[----:B------:R-:W-:Y:S05]  /*10b0*/  BRA `(.L_x_13) ;  /* 0x0000000000247947 */ /* 0x000fea0003800000 */
.L_x_12:
[----:B------:R-:W-:Y:S02]  /*10c0*/  ULDC.64 UR4, c[0x0][0x588] ;  /* 0x0001620000047ab9 */ /* 0x000fe40000000a00 */
[----:B------:R-:W-:-:S04]  /*10d0*/  ISETP.NE.U32.AND P0, PT, RZ, UR4, PT ;  /* 0x00000004ff007c0c */ /* 0x000fc8000bf05070 */
[----:B------:R-:W-:-:S13]  /*10e0*/  ISETP.NE.AND.EX P0, PT, RZ, UR5, PT, P0 ;  /* 0x00000005ff007c0c */ /* 0x000fda000bf05300 */
[----:B------:R-:W-:Y:S05]  /*10f0*/  @!P0 BRA `(.L_x_14) ;  /* 0x00000000000c8947 */ /* 0x000fea0003800000 */
[----:B------:R-:W0:Y:S02]  /*1100*/  LDC.64 R4, c[0x0][0x588] ;  /* 0x00016200ff047b82 */ /* 0x000e240000000a00 */
[----:B0-----:R1:W5:Y:S01]  /*1110*/  LDG.E R22, desc[UR38][R4.64] ;  /* 0x0000002604167981 */ /* 0x001362000c1e1900 */
[----:B------:R-:W-:Y:S05]  /*1120*/  BRA `(.L_x_13) ;  /* 0x0000000000087947 */ /* 0x000fea0003800000 */
.L_x_14:
[----:B------:R-:W-:Y:S02]  /*1130*/  ULDC UR4, c[0x0][0x580] ;  /* 0x0001600000047ab9 */ /* 0x000fe40000000800 */
[----:B------:R-:W-:-:S07]  /*1140*/  IMAD.U32 R22, RZ, RZ, UR4 ;  /* 0x00000004ff167e24 */ /* 0x000fce000f8e00ff */
.L_x_13:
[----:B------:R-:W-:Y:S02]  /*1150*/  ULDC.64 UR4, c[0x0][0x5a0] ;  /* 0x0001680000047ab9 */ /* 0x000fe40000000a00 */
[----:B------:R-:W-:-:S04]  /*1160*/  ISETP.NE.U32.AND P0, PT, RZ, UR4, PT ;  /* 0x00000004ff007c0c */ /* 0x000fc8000bf05070 */
[----:B------:R-:W-:-:S13]  /*1170*/  ISETP.NE.AND.EX P0, PT, RZ, UR5, PT, P0 ;  /* 0x00000005ff007c0c */ /* 0x000fda000bf05300 */
[----:B------:R-:W-:Y:S05]  /*1180*/  @!P0 BRA `(.L_x_15) ;  /* 0x00000000001c8947 */ /* 0x000fea0003800000 */
[----:B01----:R-:W0:Y:S02]  /*1190*/  LDC.64 R4, c[0x0][0x5a0] ;  /* 0x00016800ff047b82 */ /* 0x003e240000000a00 */
[----:B0-----:R-:W2:Y:S02]  /*11a0*/  LDG.E.64 R4, desc[UR38][R4.64] ;  /* 0x0000002604047981 */ /* 0x001ea4000c1e1b00 */
[----:B--2---:R-:W-:-:S04]  /*11b0*/  ISETP.NE.U32.AND P0, PT, R4, RZ, PT ;  /* 0x000000ff0400720c */ /* 0x004fc80003f05070 */
[----:B------:R-:W-:-:S13]  /*11c0*/  ISETP.NE.AND.EX P0, PT, R5, RZ, PT, P0 ;  /* 0x000000ff0500720c */ /* 0x000fda0003f05300 */
[----:B------:R-:W-:Y:S05]  /*11d0*/  @!P0 BRA `(.L_x_15) ;  /* 0x0000000000088947 */ /* 0x000fea0003800000 */
[----:B------:R0:W5:Y:S01]  /*11e0*/  LD.E R90, desc[UR38][R4.64] ;  /* 0x00000026045a7980 */ /* 0x000162000c101900 */
[----:B------:R-:W-:Y:S05]  /*11f0*/  BRA `(.L_x_16) ;  /* 0x0000000000247947 */ /* 0x000fea0003800000 */
.L_x_15:
[----:B------:R-:W-:Y:S02]  /*1200*/  ULDC.64 UR4, c[0x0][0x590] ;  /* 0x0001640000047ab9 */ /* 0x000fe40000000a00 */
[----:B------:R-:W-:-:S04]  /*1210*/  ISETP.NE.U32.AND P0, PT, RZ, UR4, PT ;  /* 0x00000004ff007c0c */ /* 0x000fc8000bf05070 */
[----:B------:R-:W-:-:S13]  /*1220*/  ISETP.NE.AND.EX P0, PT, RZ, UR5, PT, P0 ;  /* 0x00000005ff007c0c */ /* 0x000fda000bf05300 */
[----:B------:R-:W-:Y:S05]  /*1230*/  @!P0 BRA `(.L_x_17) ;  /* 0x00000000000c8947 */ /* 0x000fea0003800000 */
[----:B------:R-:W2:Y:S02]  /*1240*/  LDC.64 R90, c[0x0][0x590] ;  /* 0x00016400ff5a7b82 */ /* 0x000ea40000000a00 */
[----:B--2---:R2:W5:Y:S01]  /*1250*/  LDG.E R90, desc[UR38][R90.64] ;  /* 0x000000265a5a7981 */ /* 0x004562000c1e1900 */
[----:B------:R-:W-:Y:S05]  /*1260*/  BRA `(.L_x_16) ;  /* 0x0000000000087947 */ /* 0x000fea0003800000 */
.L_x_17:
[----:B------:R-:W-:Y:S02]  /*1270*/  ULDC UR4, c[0x0][0x584] ;  /* 0x0001610000047ab9 */ /* 0x000fe40000000800 */
[----:B------:R-:W-:-:S07]  /*1280*/  IMAD.U32 R90, RZ, RZ, UR4 ;  /* 0x00000004ff5a7e24 */ /* 0x000fce000f8e00ff */
.L_x_16:
[----:B------:R-:W-:-:S13]  /*1290*/  LOP3.LUT P0, RZ, R3, 0xff, RZ, 0xc0, !PT ;  /* 0x000000ff03ff7812 */ /* 0x000fda000780c0ff */
[----:B------:R-:W-:Y:S05]  /*12a0*/  @!P0 EXIT ;  /* 0x000000000000894d */ /* 0x000fea0003800000 */
[----:B------:R-:W3:Y:S01]  /*12b0*/  LDC R95, c[0x0][0x658] ;  /* 0x00019600ff5f7b82 */ /* 0x000ee20000000800 */
[----:B------:R-:W-:Y:S01]  /*12c0*/  LOP3.LUT R6, R6, 0x1, RZ, 0xc0, !PT ;  /* 0x0000000106067812 */ /* 0x000fe200078ec0ff */
[----:B------:R-:W-:Y:S01]  /*12d0*/  ULDC.64 UR6, c[0x0][0x288] ;  /* 0x0000a20000067ab9 */ /* 0x000fe20000000a00 */
[----:B------:R-:W-:Y:S01]  /*12e0*/  SHF.R.U32.HI R3, RZ, 0x2, R97 ;  /* 0x00000002ff037819 */ /* 0x000fe20000011661 */
[----:B------:R-:W-:Y:S01]  /*12f0*/  UIADD3 UR4, UR7, 0x1f, URZ ;  /* 0x0000001f07047890 */ /* 0x000fe2000fffe03f */
[----:B------:R-:W-:Y:S01]  /*1300*/  SHF.R.U32.HI R0, RZ, 0x1, R0 ;  /* 0x00000001ff007819 */ /* 0x000fe20000011600 */
[----:B------:R-:W-:Y:S01]  /*1310*/  IMAD.SHL.U32 R88, R6, 0x40, RZ ;  /* 0x0000004006587824 */ /* 0x000fe200078e00ff */
[----:B------:R-:W-:Y:S01]  /*1320*/  LOP3.LUT R3, R3, 0x7, RZ, 0xc0, !PT ;  /* 0x0000000703037812 */ /* 0x000fe200078ec0ff */
[----:B01----:R-:W0:Y:S01]  /*1330*/  LDC.64 R4, c[0x0][0x5c8] ;  /* 0x00017200ff047b82 */ /* 0x003e220000000a00 */
[----:B------:R-:W-:Y:S01]  /*1340*/  USHF.R.S32.HI UR5, URZ, 0x1f, UR4 ;  /* 0x0000001f3f057899 */ /* 0x000fe20008011404 */
[----:B------:R-:W-:Y:S01]  /*1350*/  LOP3.LUT R0, R0, 0x30, RZ, 0xc0, !PT ;  /* 0x0000003000007812 */ /* 0x000fe200078ec0ff */
[----:B------:R-:W-:Y:S01]  /*1360*/  IMAD.MOV.U32 R8, RZ, RZ, 0x1 ;  /* 0x00000001ff087424 */ /* 0x000fe200078e00ff */
[--C-:B------:R-:W-:Y:S01]  /*1370*/  LOP3.LUT R88, R88, 0x40, R3.reuse, 0xe2, !PT ;  /* 0x0000004058587812 */ /* 0x100fe200078ee203 */
[----:B------:R-:W-:Y:S01]  /*1380*/  ULEA.HI UR5, UR5, UR4, URZ, 0x5 ;  /* 0x0000000405057291 */ /* 0x000fe2000f8f283f */
[-C--:B------:R-:W-:Y:S01]  /*1390*/  IADD3 R3, RZ, -R0.reuse, -R3 ;  /* 0x80000000ff037210 */ /* 0x080fe20007ffe803 */
[----:B------:R-:W-:Y:S01]  /*13a0*/  IMAD.U32 R7, RZ, RZ, UR6 ;  /* 0x00000006ff077e24 */ /* 0x000fe2000f8e00ff */
[----:B------:R-:W-:Y:S01]  /*13b0*/  LOP3.LUT R88, R88, R0, RZ, 0xfc, !PT ;  /* 0x0000000058587212 */ /* 0x000fe200078efcff */
[----:B------:R-:W-:Y:S01]  /*13c0*/  IMAD.MOV.U32 R0, RZ, RZ, -0x1 ;  /* 0xffffffffff007424 */ /* 0x000fe200078e00ff */
[----:B------:R-:W-:Y:S01]  /*13d0*/  USHF.R.S32.HI UR43, URZ, 0x5, UR5 ;  /* 0x000000053f2b7899 */ /* 0x000fe20008011405 */
[C---:B------:R-:W-:Y:S01]  /*13e0*/  LOP3.LUT R96, R97.reuse, 0x3, RZ, 0xc0, !PT ;  /* 0x0000000361607812 */ /* 0x040fe200078ec0ff */
[----:B------:R-:W-:Y:S01]  /*13f0*/  IMAD R3, R6, -0x40, R3 ;  /* 0xffffffc006037824 */ /* 0x000fe200078e0203 */
[C---:B------:R-:W-:Y:S01]  /*1400*/  LOP3.LUT R98, R97.reuse, 0x80, RZ, 0xc0, !PT ;  /* 0x0000008061627812 */ /* 0x040fe200078ec0ff */
[----:B------:R-:W-:Y:S01]  /*1410*/  UISETP.LT.AND UP0, UPT, UR43, 0x1, UPT ;  /* 0x000000012b00788c */ /* 0x000fe2000bf01270 */
[----:B------:R-:W-:Y:S01]  /*1420*/  IMAD.SHL.U32 R97, R97, 0x2, RZ ;  /* 0x0000000261617824 */ /* 0x000fe200078e00ff */
[-C--:B---3--:R-:W-:Y:S01]  /*1430*/  SHF.L.U32 R0, R0, R95.reuse, RZ ;  /* 0x0000005f00007219 */ /* 0x088fe200000006ff */
[----:B------:R-:W-:Y:S01]  /*1440*/  ULDC UR4, c[0x0][0x284] ;  /* 0x0000a10000047ab9 */ /* 0x000fe20000000800 */
[----:B------:R-:W-:Y:S01]  /*1450*/  USEL UR44, UR43, 0x1, UP0 ;  /* 0x000000012b2c7887 */ /* 0x000fe20008000000 */
[----:B------:R-:W-:Y:S01]  /*1460*/  IMAD R96, R96, -0x2, R7 ;  /* 0xfffffffe60607824 */ /* 0x000fe200078e0207 */
[----:B------:R-:W-:Y:S01]  /*1470*/  SHF.L.U32 R95, R8, R95, RZ ;  /* 0x0000005f085f7219 */ /* 0x000fe200000006ff */
[----:B------:R-:W-:Y:S01]  /*1480*/  VIADD R100, R3, UR4 ;  /* 0x0000000403647c36 */ /* 0x000fe20008000000 */
[----:B------:R-:W-:Y:S01]  /*1490*/  LOP3.LUT R115, R18, 0x1, RZ, 0xfc, !PT ;  /* 0x0000000112737812 */ /* 0x000fe200078efcff */
[----:B------:R-:W-:Y:S01]  /*14a0*/  IMAD.MOV.U32 R89, RZ, RZ, RZ ;  /* 0x000000ffff597224 */ /* 0x000fe200078e00ff */
[C-C-:B0-----:R-:W-:Y:S01]  /*14b0*/  SHF.L.U64.HI R93, R4.reuse, 0x7, R5.reuse ;  /* 0x00000007045d7819 */ /* 0x141fe20000010205 */
[C---:B------:R-:W-:Y:S01]  /*14c0*/  IMAD.SHL.U32 R92, R4.reuse, 0x80, RZ ;  /* 0x00000080045c7824 */ /* 0x040fe200078e00ff */
[C---:B------:R-:W-:Y:S01]  /*14d0*/  SHF.L.U64.HI R94, R4.reuse, 0x3, R5 ;  /* 0x00000003045e7819 */ /* 0x040fe20000010205 */
[----:B--2---:R-:W-:Y:S01]  /*14e0*/  IMAD.SHL.U32 R91, R4, 0x8, RZ ;  /* 0x00000008045b7824 */ /* 0x004fe200078e00ff */
[----:B------:R-:W-:Y:S01]  /*14f0*/  SHF.R.U32.HI R98, RZ, 0x7, R98 ;  /* 0x00000007ff627819 */ /* 0x000fe20000011662 */
[----:B------:R-:W-:Y:S01]  /*1500*/  UIADD3 UR44, UR43, -UR44, URZ ;  /* 0x8000002c2b2c7290 */ /* 0x000fe2000fffe03f */
[----:B------:R-:W-:Y:S01]  /*1510*/  LOP3.LUT R99, RZ, R0, RZ, 0x33, !PT ;  /* 0x00000000ff637212 */ /* 0x000fe200078e33ff */
[----:B------:R-:W-:Y:S01]  /*1520*/  UMOV UR40, URZ ;  /* 0x0000003f00287c82 */ /* 0x000fe20008000000 */
[----:B------:R-:W-:-:S09]  /*1530*/  UMOV UR41, URZ ;  /* 0x0000003f00297c82 */ /* 0x000fd20008000000 */
.L_x_161:
[----:B0-----:R-:W0:Y:S01]  /*1540*/  SHFL.IDX PT, R0, R98, RZ, 0x1f ;  /* 0x00001fff62007589 */ /* 0x001e2200000e0000 */
[----:B-1----:R-:W1:Y:S01]  /*1550*/  S2UR UR7, SR_CgaCtaId ;  /* 0x00000000000779c3 */ /* 0x002e620000008800 */
[----:B------:R-:W-:Y:S01]  /*1560*/  UMOV UR6, 0x400 ;  /* 0x0000040000067882 */ /* 0x000fe20000000000 */
[----:B0-----:R-:W-:Y:S01]  /*1570*/  R2UR UR4, R0 ;  /* 0x00000000000472ca */ /* 0x001fe200000e0000 */
[----:B-1----:R-:W-:-:S12]  /*1580*/  ULEA UR6, UR7, UR6, 0x18 ;  /* 0x0000000607067291 */ /* 0x002fd8000f8ec03f */
[----:B------:R-:W-:-:S04]  /*1590*/  ULEA.HI UR5, UR4, UR4, URZ, 0x1 ;  /* 0x0000000404057291 */ /* 0x000fc8000f8f083f */
[----:B------:R-:W-:-:S04]  /*15a0*/  ULOP3.LUT UR5, UR5, 0xffffe, URZ, 0xc0, !UPT ;  /* 0x000ffffe05057892 */ /* 0x000fc8000f8ec03f */
[----:B------:R-:W-:-:S03]  /*15b0*/  UIADD3 UR5, UR4, -UR5, URZ ;  /* 0x8000000504057290 */ /* 0x000fc6000fffe03f */
[----:B------:R-:W-:Y:S01]  /*15c0*/  ULDC UR4, c[0x0][0x28c] ;  /* 0x0000a30000047ab9 */ /* 0x000fe20000000800 */
[----:B------:R-:W-:Y:S01]  /*15d0*/  ULEA UR5, UR5, UR6, 0xc ;  /* 0x0000000605057291 */ /* 0x000fe2000f8e603f */
[----:B------:R-:W-:-:S03]  /*15e0*/  ISETP.LT.AND P0, PT, RZ, UR4, PT ;  /* 0x00000004ff007c0c */ /* 0x000fc6000bf01270 */
[----:B------:R-:W-:-:S04]  /*15f0*/  UIADD3 UR5, UR5, 0x180, URZ ;  /* 0x0000018005057890 */ /* 0x000fc8000fffe03f */
[----:B------:R-:W-:-:S04]  /*1600*/  USHF.R.U32.HI UR5, URZ, 0x4, UR5 ;  /* 0x000000043f057899 */ /* 0x000fc80008011605 */
[----:B------:R-:W-:-:S04]  /*1610*/  ULOP3.LUT UR5, UR5, 0x3fff, URZ, 0xc0, !UPT ;  /* 0x00003fff05057892 */ /* 0x000fc8000f8ec03f */
[----:B------:R-:W-:Y:S01]  /*1620*/  ULOP3.LUT UR45, UR5, 0x10000, URZ, 0xfc, !UPT ;  /* 0x00010000052d7892 */ /* 0x000fe2000f8efc3f */
[----:B--2345:R-:W-:Y:S11]  /*1630*/  @P0 BRA `(.L_x_18) ;  /* 0x0000000000400947 */ /* 0x03cff60003800000 */
[----:B------:R-:W-:Y:S01]  /*1640*/  MOV R0, 0x0 ;  /* 0x0000000000007802 */ /* 0x000fe20000000f00 */
[----:B------:R-:W-:Y:S01]  /*1650*/  ULDC.64 UR4, c[0x4][0x68] ;  /* 0x01001a0000047ab9 */ /* 0x000fe20000000a00 */
[----:B------:R-:W-:Y:S01]  /*1660*/  ULDC.64 UR6, c[0x4][0x8] ;  /* 0x0100020000067ab9 */ /* 0x000fe20000000a00 */
[----:B------:R-:W-:Y:S01]  /*1670*/  IMAD.U32 R4, RZ, RZ, UR4 ;  /* 0x00000004ff047e24 */ /* 0x000fe2000f8e00ff */
[----:B------:R0:W1:Y:S01]  /*1680*/  LDC.64 R14, c[0x4][R0] ;  /* 0x01000000000e7b82 */ /* 0x0000620000000a00 */
[----:B------:R-:W-:Y:S01]  /*1690*/  IMAD.U32 R5, RZ, RZ, UR5 ;  /* 0x00000005ff057e24 */ /* 0x000fe2000f8e00ff */
[----:B------:R-:W-:Y:S01]  /*16a0*/  ULDC.64 UR4, c[0x4][0x70] ;  /* 0x01001c0000047ab9 */ /* 0x000fe20000000a00 */
[----:B------:R-:W-:Y:S02]  /*16b0*/  IMAD.U32 R10, RZ, RZ, UR6 ;  /* 0x00000006ff0a7e24 */ /* 0x000fe4000f8e00ff */
[----:B------:R-:W-:Y:S02]  /*16c0*/  IMAD.U32 R6, RZ, RZ, UR4 ;  /* 0x00000004ff067e24 */ /* 0x000fe4000f8e00ff */
[----:B------:R-:W-:-:S02]  /*16d0*/  IMAD.U32 R7, RZ, RZ, UR5 ;  /* 0x00000005ff077e24 */ /* 0x000fc4000f8e00ff */
[----:B------:R-:W-:Y:S02]  /*16e0*/  IMAD.U32 R11, RZ, RZ, UR7 ;  /* 0x00000007ff0b7e24 */ /* 0x000fe4000f8e00ff */
[----:B------:R-:W-:Y:S02]  /*16f0*/  IMAD.MOV.U32 R8, RZ, RZ, 0x1e1 ;  /* 0x000001e1ff087424 */ /* 0x000fe400078e00ff */
[----:B------:R-:W-:Y:S02]  /*1700*/  IMAD.MOV.U32 R12, RZ, RZ, 0x1 ;  /* 0x00000001ff0c7424 */ /* 0x000fe400078e00ff */
[----:B0-----:R-:W-:-:S07]  /*1710*/  IMAD.MOV.U32 R13, RZ, RZ, RZ ;  /* 0x000000ffff0d7224 */ /* 0x001fce00078e00ff */
[----:B------:R-:W-:-:S07]  /*1720*/  LEPC R20, `(.L_x_18) ;  /* 0x000000001014794e */ /* 0x000fce0000000000 */
[----:B-1---5:R-:W-:Y:S05]  /*1730*/  CALL.ABS.NOINC R14 ;  /* 0x000000000e007343 */ /* 0x022fea0003c00000 */
.L_x_18:
[----:B------:R-:W-:-:S13]  /*1740*/  ISETP.NE.AND P0, PT, R115, 0x3, PT ;  /* 0x000000037300780c */ /* 0x000fda0003f05270 */
[----:B------:R-:W-:Y:S05]  /*1750*/  @!P0 BRA `(.L_x_19) ;  /* 0x0000000000048947 */ /* 0x000fea0003800000 */
[----:B------:R-:W-:Y:S01]  /*1760*/  BPT.TRAP 0x1 ;  /* 0x000000040000795c */ /* 0x000fe20000300000 */
.L_x_19:
[----:B------:R-:W0:Y:S01]  /*1770*/  S2UR UR5, SR_CgaCtaId ;  /* 0x00000000000579c3 */ /* 0x000e220000008800 */
[----:B------:R-:W-:Y:S01]  /*1780*/  UMOV UR4, 0x400 ;  /* 0x0000040000047882 */ /* 0x000fe20000000000 */
[----:B------:R-:W-:Y:S02]  /*1790*/  IMAD.U32 R0, RZ, RZ, UR40 ;  /* 0x00000028ff007e24 */ /* 0x000fe4000f8e00ff */
[----:B------:R-:W-:-:S03]  /*17a0*/  IMAD.U32 R3, RZ, RZ, UR41 ;  /* 0x00000029ff037e24 */ /* 0x000fc6000f8e00ff */
[----:B------:R-:W-:Y:S01]  /*17b0*/  SHF.L.U32 R0, R0, 0x1f, RZ ;  /* 0x0000001f00007819 */ /* 0x000fe200000006ff */
[----:B0-----:R-:W-:-:S06]  /*17c0*/  ULEA UR4, UR5, UR4, 0x18 ;  /* 0x0000000405047291 */ /* 0x001fcc000f8ec03f */
[----:B------:R-:W-:-:S04]  /*17d0*/  IMAD.U32 R6, RZ, RZ, UR4 ;  /* 0x00000004ff067e24 */ /* 0x000fc8000f8e00ff */
[----:B------:R-:W-:-:S04]  /*17e0*/  IMAD R3, R3, 0x8, R6 ;  /* 0x0000000803037824 */ /* 0x000fc800078e0206 */
[----:B------:R0:W1:Y:S01]  /*17f0*/  SYNCS.PHASECHK.TRANS64.TRYWAIT P1, [R3+URZ], R0 ;  /* 0x00000000030075a7 */ /* 0x000062000802017f */
[----:B------:R-:W-:Y:S05]  /*1800*/  @!P0 BRA `(.L_x_20) ;  /* 0x0000000000048947 */ /* 0x000fea0003800000 */
[----:B------:R-:W-:Y:S01]  /*1810*/  BPT.TRAP 0x1 ;  /* 0x000000040000795c */ /* 0x000fe20000300000 */
.L_x_20:
[----:B------:R-:W-:-:S05]  /*1820*/  IMAD.U32 R4, RZ, RZ, UR44 ;  /* 0x0000002cff047e24 */ /* 0x000fca000f8e00ff */
[----:B------:R-:W-:Y:S01]  /*1830*/  ISETP.GE.AND P2, PT, R4, 0x1, PT ;  /* 0x000000010400780c */ /* 0x000fe20003f46270 */
[----:B-1----:R-:W-:-:S12]  /*1840*/  @P1 BRA `(.L_x_21) ;  /* 0x0000000000081947 */ /* 0x002fd80003800000 */
[----:B------:R-:W1:Y:S02]  /*1850*/  SYNCS.PHASECHK.TRANS64.TRYWAIT P1, [R3+URZ], R0 ;  /* 0x00000000030075a7 */ /* 0x000e64000802017f */
[----:B-1----:R-:W-:Y:S05]  /*1860*/  @!P1 BRA `(.L_x_22) ;  /* 0x0000007000b09947 */ /* 0x002fea0003800000 */
.L_x_21:
[----:B------:R-:W-:Y:S05]  /*1870*/  WARPSYNC.ALL ;  /* 0x0000000000007948 */ /* 0x000fea0003800000 */
[----:B------:R-:W-:Y:S01]  /*1880*/  R2UR UR4, R6 ;  /* 0x00000000060472ca */ /* 0x000fe200000e0000 */
[----:B------:R-:W-:Y:S01]  /*1890*/  ULEA UR6, UR41, UR45, 0xa ;  /* 0x0000002d29067291 */ /* 0x000fe2000f8e503f */
[----:B------:R-:W-:Y:S01]  /*18a0*/  WARPGROUP.ARRIVE ;  /* 0x00000000000079c5 */ /* 0x000fe20000000000 */
[----:B------:R-:W-:Y:S01]  /*18b0*/  UMOV UR9, 0x80000020 ;  /* 0x8000002000097882 */ /* 0x000fe20000000000 */
[----:B------:R-:W-:Y:S01]  /*18c0*/  UMOV UR11, 0x80000020 ;  /* 0x80000020000b7882 */ /* 0x000fe20000000000 */
[----:B------:R-:W-:-:S03]  /*18d0*/  UIADD3 UR7, UR6, 0x200, URZ ;  /* 0x0000020006077890 */ /* 0x000fc6000fffe03f */
[----:B------:R-:W-:-:S05]  /*18e0*/  UMOV UR8, UR6 ;  /* 0x0000000600087c82 */ /* 0x000fca0008000000 */
[----:B------:R-:W-:-:S04]  /*18f0*/  UIADD3 UR4, UR4, 0x2c180, URZ ;  /* 0x0002c18004047890 */ /* 0x000fc8000fffe03f */
[----:B------:R-:W-:-:S04]  /*1900*/  USHF.R.U32.HI UR4, URZ, 0x4, UR4 ;  /* 0x000000043f047899 */ /* 0x000fc80008011604 */
[----:B------:R-:W-:-:S04]  /*1910*/  ULOP3.LUT UR4, UR4, 0x3fff, URZ, 0xc0, !UPT ;  /* 0x00003fff04047892 */ /* 0x000fc8000f8ec03f */
[----:B------:R-:W-:-:S04]  /*1920*/  ULOP3.LUT UR4, UR4, 0x10000, URZ, 0xfc, !UPT ;  /* 0x0001000004047892 */ /* 0x000fc8000f8efc3f */
[----:B------:R-:W-:-:S07]  /*1930*/  ULEA UR5, UR41, UR4, 0x8 ;  /* 0x0000000429057291 */ /* 0x000fce000f8e403f */
[----:B------:R-:W-:Y:S02]  /*1940*/  UMOV UR10, UR5 ;  /* 0x00000005000a7c82 */ /* 0x000fe40008000000 */
[----:B------:R-:W-:Y:S01]  /*1950*/  HGMMA.64x64x16.F32.BF16 R56, gdesc[UR8], RZ, !UPT, gsb0 ;  /* 0x00e00000083879f0 */ /* 0x000fe2000c0018ff */
[----:B------:R-:W-:Y:S01]  /*1960*/  UMOV UR8, UR7 ;  /* 0x0000000700087c82 */ /* 0x000fe20008000000 */
[----:B------:R-:W-:Y:S01]  /*1970*/  UMOV UR9, 0x80000020 ;  /* 0x8000002000097882 */ /* 0x000fe20000000000 */
[----:B------:R-:W-:Y:S02]  /*1980*/  WARPGROUP.DEPBAR.LE gsb0, 0x0 ;  /* 0x00008000000079c5 */ /* 0x000fe40000010000 */
[----:B------:R-:W-:-:S06]  /*1990*/  WARPGROUP.ARRIVE ;  /* 0x00000000000079c5 */ /* 0x000fcc0000000000 */
[----:B------:R-:W-:Y:S01]  /*19a0*/  HGMMA.64x64x16.F32.BF16 R24, gdesc[UR8], RZ, !UPT, gsb0 ;  /* 0x00e00000081879f0 */ /* 0x000fe2000c0018ff */
[----:B------:R-:W-:Y:S02]  /*19b0*/  UIADD3 UR8, UR6, 0x2, URZ ;  /* 0x0000000206087890 */ /* 0x000fe4000fffe03f */
[----:B------:R-:W-:Y:S01]  /*19c0*/  UIADD3 UR10, UR5, 0x2, URZ ;  /* 0x00000002050a7890 */ /* 0x000fe2000fffe03f */
[----:B------:R-:W-:Y:S01]  /*19d0*/  UMOV UR9, 0x80000020 ;  /* 0x8000002000097882 */ /* 0x000fe20000000000 */
[----:B------:R-:W-:Y:S01]  /*19e0*/  UMOV UR11, 0x80000020 ;  /* 0x80000020000b7882 */ /* 0x000fe20000000000 */
[----:B------:R-:W-:Y:S01]  /*19f0*/  UIADD3 UR6, UR6, 0x202, URZ ;  /* 0x0000020206067890 */ /* 0x000fe2000fffe03f */
[----:B------:R-:W-:Y:S02]  /*1a00*/  WARPGROUP.DEPBAR.LE gsb0, 0x0 ;  /* 0x00008000000079c5 */ /* 0x000fe40000010000 */
[----:B------:R-:W-:-:S06]  /*1a10*/  WARPGROUP.ARRIVE ;  /* 0x00000000000079c5 */ /* 0x000fcc0000000000 */
[----:B------:R-:W-:Y:S01]  /*1a20*/  HGMMA.64x64x16.F32.BF16 R56, gdesc[UR8], R56, gsb0 ;  /* 0x00e00000083879f0 */ /* 0x000fe20008001838 */
[----:B------:R-:W-:Y:S01]  /*1a30*/  UMOV UR8, UR6 ;  /* 0x0000000600087c82 */ /* 0x000fe20008000000 */
[----:B------:R-:W-:Y:S01]  /*1a40*/  UMOV UR9, 0x80000020 ;  /* 0x8000002000097882 */ /* 0x000fe20000000000 */
[----:B------:R-:W-:Y:S02]  /*1a50*/  WARPGROUP.DEPBAR.LE gsb0, 0x0 ;  /* 0x00008000000079c5 */ /* 0x000fe40000010000 */
[----:B------:R-:W-:-:S06]  /*1a60*/  WARPGROUP.ARRIVE ;  /* 0x00000000000079c5 */ /* 0x000fcc0000000000 */
[----:B------:R-:W-:Y:S03]  /*1a70*/  HGMMA.64x64x16.F32.BF16 R24, gdesc[UR8], R24, gsb0 ;  /* 0x00e00000081879f0 */ /* 0x000fe60008001818 */
[----:B------:R-:W-:Y:S02]  /*1a80*/  WARPGROUP.DEPBAR.LE gsb0, 0x0 ;  /* 0x00008000000079c5 */ /* 0x000fe40000010000 */
[----:B------:R-:W-:Y:S05]  /*1a90*/  @!P2 BRA `(.L_x_23) ;  /* 0x000000040020a947 */ /* 0x000fea0003800000 */
[----:B------:R-:W-:Y:S01]  /*1aa0*/  UIADD3 UR5, UR41, 0x1, URZ ;  /* 0x0000000129057890 */ /* 0x000fe2000fffe03f */
[----:B01----:R-:W-:Y:S02]  /*1ab0*/  IMAD.U32 R0, RZ, RZ, UR44 ;  /* 0x0000002cff007e24 */ /* 0x003fe4000f8e00ff */
[----:B------:R-:W-:Y:S01]  /*1ac0*/  IMAD.U32 R3, RZ, RZ, UR41 ;  /* 0x00000029ff037e24 */ /* 0x000fe2000f8e00ff */
[----:B------:R-:W-:-:S04]  /*1ad0*/  UISETP.NE.AND UP0, UPT, UR5, 0xb, UPT ;  /* 0x0000000b0500788c */ /* 0x000fc8000bf05270 */
[----:B------:R-:W-:Y:S02]  /*1ae0*/  USEL UR6, URZ, 0x1, UP0 ;  /* 0x000000013f067887 */ /* 0x000fe40008000000 */
[----:B------:R-:W-:Y:S02]  /*1af0*/  USEL UR5, UR5, URZ, UP0 ;  /* 0x0000003f05057287 */ /* 0x000fe40008000000 */
[----:B------:R-:W-:-:S06]  /*1b00*/  ULOP3.LUT UR6, UR40, UR6, URZ, 0x3c, !UPT ;  /* 0x0000000628067292 */ /* 0x000fcc000f8e3c3f */
[----:B------:R-:W-:-:S07]  /*1b10*/  IMAD.U32 R7, RZ, RZ, UR6 ;  /* 0x00000006ff077e24 */ /* 0x000fce000f8e00ff */
.L_x_30:
[----:B------:R-:W-:Y:S05]  /*1b20*/  @!P0 BRA `(.L_x_24) ;  /* 0x0000000000048947 */ /* 0x000fea0003800000 */
[----:B------:R-:W-:Y:S01]  /*1b30*/  BPT.TRAP 0x1 ;  /* 0x000000040000795c */ /* 0x000fe20000300000 */
.L_x_24:
[----:B------:R-:W0:Y:S01]  /*1b40*/  S2UR UR7, SR_CgaCtaId ;  /* 0x00000000000779c3 */ /* 0x000e220000008800 */
[----:B------:R-:W-:Y:S01]  /*1b50*/  UMOV UR6, 0x400 ;  /* 0x0000040000067882 */ /* 0x000fe20000000000 */
[----:B------:R-:W-:Y:S01]  /*1b60*/  IMAD.U32 R5, RZ, RZ, UR5 ;  /* 0x00000005ff057e24 */ /* 0x000fe2000f8e00ff */
[----:B------:R-:W-:Y:S01]  /*1b70*/  SHF.L.U32 R4, R7, 0x1f, RZ ;  /* 0x0000001f07047819 */ /* 0x000fe200000006ff */
[----:B0-----:R-:W-:-:S06]  /*1b80*/  ULEA UR6, UR7, UR6, 0x18 ;  /* 0x0000000607067291 */ /* 0x001fcc000f8ec03f */
[----:B------:R-:W-:-:S04]  /*1b90*/  IMAD.U32 R6, RZ, RZ, UR6 ;  /* 0x00000006ff067e24 */ /* 0x000fc8000f8e00ff */
[----:B------:R-:W-:-:S04]  /*1ba0*/  IMAD R5, R5, 0x8, R6 ;  /* 0x0000000805057824 */ /* 0x000fc800078e0206 */
[----:B------:R0:W1:Y:S01]  /*1bb0*/  SYNCS.PHASECHK.TRANS64.TRYWAIT P1, [R5+URZ], R4 ;  /* 0x00000004050075a7 */ /* 0x000062000802017f */
[----:B------:R-:W-:Y:S05]  /*1bc0*/  @!P0 BRA `(.L_x_25) ;  /* 0x0000000000048947 */ /* 0x000fea0003800000 */
[----:B------:R-:W-:Y:S01]  /*1bd0*/  BPT.TRAP 0x1 ;  /* 0x000000040000795c */ /* 0x000fe20000300000 */
.L_x_25:
[----:B-1----:R-:W-:Y:S05]  /*1be0*/  @P1 BRA `(.L_x_26) ;  /* 0x0000000000081947 */ /* 0x002fea0003800000 */
[----:B------:R-:W1:Y:S02]  /*1bf0*/  SYNCS.PHASECHK.TRANS64.TRYWAIT P1, [R5+URZ], R4 ;  /* 0x00000004050075a7 */ /* 0x000e64000802017f */
[----:B-1----:R-:W-:Y:S05]  /*1c00*/  @!P1 BRA `(.L_x_27) ;  /* 0x0000006c00dc9947 */ /* 0x002fea0003800000 */
.L_x_26:
[----:B------:R-:W-:Y:S01]  /*1c10*/  ULEA UR6, UR5, UR4, 0x8 ;  /* 0x0000000405067291 */ /* 0x000fe2000f8e403f */
[----:B------:R-:W-:Y:S01]  /*1c20*/  WARPGROUP.ARRIVE ;  /* 0x00000000000079c5 */ /* 0x000fe20000000000 */
[----:B------:R-:W-:Y:S01]  /*1c30*/  ULEA UR7, UR5, UR45, 0xa ;  /* 0x0000002d05077291 */ /* 0x000fe2000f8e503f */
[----:B------:R-:W-:Y:S01]  /*1c40*/  UMOV UR11, 0x80000020 ;  /* 0x80000020000b7882 */ /* 0x000fe20000000000 */
[----:B------:R-:W-:Y:S02]  /*1c50*/  UMOV UR9, 0x80000020 ;  /* 0x8000002000097882 */ /* 0x000fe40000000000 */
[----:B------:R-:W-:Y:S01]  /*1c60*/  UIADD3 UR12, UR7, 0x200, URZ ;  /* 0x00000200070c7890 */ /* 0x000fe2000fffe03f */
[----:B------:R-:W-:Y:S02]  /*1c70*/  UMOV UR10, UR6 ;  /* 0x00000006000a7c82 */ /* 0x000fe40008000000 */
[----:B------:R-:W-:Y:S02]  /*1c80*/  UMOV UR8, UR7 ;  /* 0x0000000700087c82 */ /* 0x000fe40008000000 */
[----:B------:R-:W-:Y:S01]  /*1c90*/  HGMMA.64x64x16.F32.BF16 R56, gdesc[UR8], R56, gsb0 ;  /* 0x00e00000083879f0 */ /* 0x000fe20008001838 */
[----:B------:R-:W-:Y:S01]  /*1ca0*/  UMOV UR9, 0x80000020 ;  /* 0x8000002000097882 */ /* 0x000fe20000000000 */
[----:B------:R-:W-:Y:S01]  /*1cb0*/  UMOV UR8, UR12 ;  /* 0x0000000c00087c82 */ /* 0x000fe20008000000 */
[----:B------:R-:W-:-:S02]  /*1cc0*/  WARPGROUP.DEPBAR.LE gsb0, 0x0 ;  /* 0x00008000000079c5 */ /* 0x000fc40000010000 */
[----:B------:R-:W-:-:S06]  /*1cd0*/  WARPGROUP.ARRIVE ;  /* 0x00000000000079c5 */ /* 0x000fcc0000000000 */
[----:B------:R-:W-:Y:S01]  /*1ce0*/  HGMMA.64x64x16.F32.BF16 R24, gdesc[UR8], R24, gsb0 ;  /* 0x00e00000081879f0 */ /* 0x000fe20008001818 */
        /* <DEDUP_REMOVED lines=15> */
[----:B------:R-:W-:Y:S01]  /*1de0*/  BPT.TRAP 0x1 ;  /* 0x000000040000795c */ /* 0x000fe20000300000 */
.L_x_28:
[----:B------:R-:W-:-:S13]  /*1df0*/  ISETP.NE.AND P1, PT, R114, RZ, PT ;  /* 0x000000ff7200720c */ /* 0x000fda0003f25270 */
[----:B01----:R-:W-:-:S04]  /*1e00*/  @P1 IMAD R4, R3, 0x8, R6 ;  /* 0x0000000803041824 */ /* 0x003fc800078e0206 */
[----:B------:R-:W-:-:S05]  /*1e10*/  @P1 VIADD R4, R4, 0x58 ;  /* 0x0000005804041836 */ /* 0x000fca0000000000 */
[----:B------:R-:W-:-:S04]  /*1e20*/  @P1 PRMT R4, R19, 0x654, R4 ;  /* 0x0000065413041816 */ /* 0x000fc80000000004 */
[----:B------:R0:W-:Y:S01]  /*1e30*/  @P1 SYNCS.ARRIVE.TRANS64.RED.A1T0 RZ, [R4+URZ], RZ ;  /* 0x000000ff04ff19a7 */ /* 0x0001e2000810043f */
[----:B------:R-:W-:-:S13]  /*1e40*/  ISETP.GT.U32.AND P1, PT, R18, 0x1, PT ;  /* 0x000000011200780c */ /* 0x000fda0003f24070 */
[----:B0-----:R-:W-:Y:S05]  /*1e50*/  @P1 BRA `(.L_x_29) ;  /* 0x0000000000041947 */ /* 0x001fea0003800000 */
[----:B------:R-:W-:Y:S01]  /*1e60*/  BPT.TRAP 0x1 ;  /* 0x000000040000795c */ /* 0x000fe20000300000 */
.L_x_29:
[----:B------:R-:W-:Y:S01]  /*1e70*/  UIADD3 UR5, UR5, 0x1, URZ ;  /* 0x0000000105057890 */ /* 0x000fe2000fffe03f */
[C---:B------:R-:W-:Y:S01]  /*1e80*/  ISETP.GT.AND P2, PT, R0.reuse, 0x1, PT ;  /* 0x000000010000780c */ /* 0x040fe20003f44270 */
[----:B------:R-:W-:Y:S02]  /*1e90*/  VIADD R3, R3, 0x1 ;  /* 0x0000000103037836 */ /* 0x000fe40000000000 */
[----:B------:R-:W-:Y:S01]  /*1ea0*/  UISETP.NE.AND UP0, UPT, UR5, 0xb, UPT ;  /* 0x0000000b0500788c */ /* 0x000fe2000bf05270 */
[----:B------:R-:W-:Y:S02]  /*1eb0*/  VIADD R0, R0, 0xffffffff ;  /* 0xffffffff00007836 */ /* 0x000fe40000000000 */
[C---:B------:R-:W-:Y:S01]  /*1ec0*/  ISETP.NE.AND P1, PT, R3.reuse, 0xb, PT ;  /* 0x0000000b0300780c */ /* 0x040fe20003f25270 */
[----:B------:R-:W-:Y:S02]  /*1ed0*/  USEL UR6, URZ, 0x1, UP0 ;  /* 0x000000013f067887 */ /* 0x000fe40008000000 */
[----:B------:R-:W-:Y:S01]  /*1ee0*/  USEL UR5, UR5, URZ, UP0 ;  /* 0x0000003f05057287 */ /* 0x000fe20008000000 */
[----:B------:R-:W-:-:S03]  /*1ef0*/  SEL R3, R3, RZ, P1 ;  /* 0x000000ff03037207 */ /* 0x000fc60000800000 */
[----:B------:R-:W-:Y:S01]  /*1f00*/  LOP3.LUT R7, R7, UR6, RZ, 0x3c, !PT ;  /* 0x0000000607077c12 */ /* 0x000fe2000f8e3cff */
[----:B------:R-:W-:Y:S07]  /*1f10*/  @P2 BRA `(.L_x_30) ;  /* 0xfffffffc00002947 */ /* 0x000fee000383ffff */
.L_x_23:
[----:B01----:R-:W0:Y:S02]  /*1f20*/  LDC R0, c[0x0][0x28c] ;  /* 0x0000a300ff007b82 */ /* 0x003e240000000800 */
[----:B0-----:R-:W-:-:S13]  /*1f30*/  ISETP.GE.AND P1, PT, R0, 0x1, PT ;  /* 0x000000010000780c */ /* 0x001fda0003f26270 */
[----:B------:R-:W-:Y:S05]  /*1f40*/  @!P1 BRA `(.L_x_31) ;  /* 0x0000000000449947 */ /* 0x000fea0003800000 */
[----:B------:R-:W-:Y:S05]  /*1f50*/  @!P0 BRA `(.L_x_32) ;  /* 0x0000000000048947 */ /* 0x000fea0003800000 */
[----:B------:R-:W-:Y:S01]  /*1f60*/  BPT.TRAP 0x1 ;  /* 0x000000040000795c */ /* 0x000fe20000300000 */
.L_x_32:
[----:B------:R-:W-:-:S13]  /*1f70*/  ISETP.NE.AND P0, PT, R114, RZ, PT ;  /* 0x000000ff7200720c */ /* 0x000fda0003f05270 */
[----:B------:R-:W-:-:S05]  /*1f80*/  VOTEU.ANY UP0, P0 ;  /* 0x00000000003f7886 */ /* 0x000fca0000000100 */
[----:B------:R-:W-:-:S06]  /*1f90*/  @UP0 UIADD3 UR4, UR44, UR41, URZ ;  /* 0x000000292c040290 */ /* 0x000fcc000fffe03f */
[----:B------:R-:W-:Y:S02]  /*1fa0*/  IMAD.U32 R4, RZ, RZ, UR4 ;  /* 0x00000004ff047e24 */ /* 0x000fe4000f8e00ff */
[----:B------:R-:W-:Y:S02]  /*1fb0*/  IMAD.U32 R3, RZ, RZ, UR4 ;  /* 0x00000004ff037e24 */ /* 0x000fe4000f8e00ff */
[----:B------:R-:W-:-:S05]  /*1fc0*/  @P0 IMAD.WIDE.U32 R4, R4, -0x45d1745d, RZ ;  /* 0xba2e8ba304040825 */ /* 0x000fca00078e00ff */
[----:B------:R-:W-:-:S05]  /*1fd0*/  @P0 SHF.R.U32.HI R0, RZ, 0x3, R5 ;  /* 0x00000003ff000819 */ /* 0x000fca0000011605 */
[----:B------:R-:W-:-:S04]  /*1fe0*/  @P0 IMAD R0, R0, -0xb, R3 ;  /* 0xfffffff500000824 */ /* 0x000fc800078e0203 */
[----:B------:R-:W-:-:S04]  /*1ff0*/  @P0 IMAD R0, R0, 0x8, R6 ;  /* 0x0000000800000824 */ /* 0x000fc800078e0206 */
[----:B------:R-:W-:-:S05]  /*2000*/  @P0 VIADD R0, R0, 0x58 ;  /* 0x0000005800000836 */ /* 0x000fca0000000000 */
[----:B------:R-:W-:-:S04]  /*2010*/  @P0 PRMT R0, R19, 0x654, R0 ;  /* 0x0000065413000816 */ /* 0x000fc80000000000 */
[----:B------:R0:W-:Y:S01]  /*2020*/  @P0 SYNCS.ARRIVE.TRANS64.RED.A1T0 RZ, [R0+URZ], RZ ;  /* 0x000000ff00ff09a7 */ /* 0x0001e2000810043f */
[----:B------:R-:W-:-:S13]  /*2030*/  ISETP.GT.U32.AND P0, PT, R18, 0x1, PT ;  /* 0x000000011200780c */ /* 0x000fda0003f04070 */
[----:B0-----:R-:W-:Y:S05]  /*2040*/  @P0 BRA `(.L_x_31) ;  /* 0x0000000000040947 */ /* 0x001fea0003800000 */
[----:B------:R-:W-:Y:S01]  /*2050*/  BPT.TRAP 0x1 ;  /* 0x000000040000795c */ /* 0x000fe20000300000 */
.L_x_31:
[----:B------:R-:W-:Y:S01]  /*2060*/  IMAD.SHL.U32 R101, R101, 0x40, RZ ;  /* 0x0000004065657824 */ /* 0x000fe200078e00ff */
[----:B------:R-:W-:Y:S01]  /*2070*/  UIADD3 UR41, UR43, UR41, URZ ;  /* 0x000000292b297290 */ /* 0x000fe2000fffe03f */
[----:B------:R-:W-:Y:S01]  /*2080*/  SHF.R.S32.HI R21, RZ, 0x1f, R23 ;  /* 0x0000001fff157819 */ /* 0x000fe20000011417 */
[----:B------:R-:W-:Y:S01]  /*2090*/  ULDC UR7, c[0x0][0x288] ;  /* 0x0000a20000077ab9 */ /* 0x000fe20000000800 */
[----:B------:R-:W-:Y:S01]  /*20a0*/  IMAD.SHL.U32 R3, R109, 0x100, RZ ;  /* 0x000001006d037824 */ /* 0x000fe200078e00ff */
[C---:B------:R-:W-:Y:S01]  /*20b0*/  LOP3.LUT R10, R101.reuse, 0x6, R97, 0xf8, !PT ;  /* 0x00000006650a7812 */ /* 0x040fe200078ef861 */
[----:B------:R-:W-:Y:S01]  /*20c0*/  UISETP.GT.U32.AND UP0, UPT, UR41, 0xa, UPT ;  /* 0x0000000a2900788c */ /* 0x000fe2000bf04070 */
[----:B------:R-:W-:Y:S01]  /*20d0*/  ISETP.GE.AND P0, PT, R101, UR7, PT ;  /* 0x0000000765007c0c */ /* 0x000fe2000bf06270 */
[----:B------:R-:W-:Y:S01]  /*20e0*/  ULDC.64 UR4, c[0x0][0x5d0] ;  /* 0x0001740000047ab9 */ /* 0x000fe20000000a00 */
[----:B------:R-:W-:Y:S01]  /*20f0*/  SHF.R.S32.HI R11, RZ, 0x1f, R10 ;  /* 0x0000001fff0b7819 */ /* 0x000fe2000001140a */
[----:B------:R-:W-:Y:S01]  /*2100*/  ULDC UR10, c[0x0][0x284] ;  /* 0x0000a100000a7ab9 */ /* 0x000fe20000000800 */
[----:B------:R-:W-:Y:S01]  /*2110*/  IMAD R0, R21, UR4, RZ ;  /* 0x0000000415007c24 */ /* 0x000fe2000f8e02ff */
[----:B------:R-:W-:Y:S01]  /*2120*/  UISETP.LT.U32.AND UP0, UPT, UR43, 0xb, UP0 ;  /* 0x0000000b2b00788c */ /* 0x000fe20008701070 */
[----:B------:R-:W-:Y:S01]  /*2130*/  ISETP.GE.OR P0, PT, R3, UR10, P0 ;  /* 0x0000000a03007c0c */ /* 0x000fe20008706670 */
[----:B------:R-:W-:Y:S01]  /*2140*/  UISETP.GE.U32.AND UP1, UPT, UR43, 0xb, UPT ;  /* 0x0000000b2b00788c */ /* 0x000fe2000bf26070 */
[C---:B------:R-:W-:Y:S01]  /*2150*/  IMAD R7, R23.reuse, UR5, R0 ;  /* 0x0000000517077c24 */ /* 0x040fe2000f8e0200 */
[----:B------:R-:W-:Y:S01]  /*2160*/  USEL UR6, URZ, 0x1, !UP0 ;  /* 0x000000013f067887 */ /* 0x000fe2000c000000 */
[----:B------:R-:W-:Y:S01]  /*2170*/  IMAD.WIDE.U32 R4, R23, UR4, R10 ;  /* 0x0000000417047c25 */ /* 0x000fe2000f8e000a */
[----:B------:R-:W-:Y:S01]  /*2180*/  UIMAD.WIDE.U32 UR4, UR41, -0x45d1745d, URZ ;  /* 0xba2e8ba3290478a5 */ /* 0x000fe2000f8e003f */
[----:B------:R-:W-:-:S02]  /*2190*/  ULDC.64 UR8, c[0x0][0x5c8] ;  /* 0x0001720000087ab9 */ /* 0x000fc40000000a00 */
[----:B------:R-:W-:Y:S01]  /*21a0*/  IMAD.WIDE R108, R109, 0x100, R88 ;  /* 0x000001006d6c7825 */ /* 0x000fe200078e0258 */
[----:B------:R-:W-:Y:S02]  /*21b0*/  USHF.R.U32.HI UR4, URZ, 0x3, UR5 ;  /* 0x000000033f047899 */ /* 0x000fe40008011605 */
[----:B------:R-:W-:Y:S01]  /*21c0*/  ULOP3.LUT UR40, UR40, UR6, URZ, 0x3c, !UPT ;  /* 0x0000000628287292 */ /* 0x000fe2000f8e3c3f */
[----:B------:R-:W-:Y:S01]  /*21d0*/  IMAD R9, R109, UR8, RZ ;  /* 0x000000086d097c24 */ /* 0x000fe2000f8e02ff */
[----:B------:R-:W-:Y:S01]  /*21e0*/  UIMAD UR41, UR4, -0xb, UR41 ;  /* 0xfffffff5042978a4 */ /* 0x000fe2000f8e0229 */
[----:B------:R-:W-:Y:S01]  /*21f0*/  IMAD.IADD R5, R5, 0x1, R7 ;  /* 0x0000000105057824 */ /* 0x000fe200078e0207 */
[----:B------:R-:W-:Y:S01]  /*2200*/  @UP1 ULOP3.LUT UR40, UR40, 0x1, UR4, 0x78, !UPT ;  /* 0x0000000128281892 */ /* 0x000fe2000f8e7804 */
[C---:B------:R-:W-:Y:S02]  /*2210*/  IMAD R9, R108.reuse, UR9, R9 ;  /* 0x000000096c097c24 */ /* 0x040fe4000f8e0209 */
[----:B------:R-:W-:-:S04]  /*2220*/  IMAD.WIDE.U32 R110, R108, UR8, R4 ;  /* 0x000000086c6e7c25 */ /* 0x000fc8000f8e0004 */
[----:B------:R-:W-:Y:S01]  /*2230*/  IMAD.MOV.U32 R0, RZ, RZ, -0x1 ;  /* 0xffffffffff007424 */ /* 0x000fe200078e00ff */
[----:B------:R-:W-:Y:S06]  /*2240*/  @P0 BRA `(.L_x_33) ;  /* 0x00000048006c0947 */ /* 0x000fec0003800000 */
[----:B-----5:R-:W-:Y:S01]  /*2250*/  FSETP.NEU.AND P1, PT, R90, RZ, PT ;  /* 0x000000ff5a00720b */ /* 0x020fe20003f2d000 */
[----:B------:R-:W-:Y:S01]  /*2260*/  IMAD.IADD R4, R96, 0x1, -R101 ;  /* 0x0000000160047824 */ /* 0x000fe200078e0a65 */
[----:B------:R-:W-:Y:S01]  /*2270*/  BSSY B0, `(.L_x_33) ;  /* 0x0000498000007945 */ /* 0x000fe20003800000 */
[----:B------:R-:W-:Y:S02]  /*2280*/  IMAD.IADD R3, R100, 0x1, -R3 ;  /* 0x0000000164037824 */ /* 0x000fe400078e0a03 */
[----:B------:R-:W-:Y:S01]  /*2290*/  IMAD.IADD R113, R111, 0x1, R9 ;  /* 0x000000016f717824 */ /* 0x000fe200078e0209 */
[----:B------:R-:W-:-:S04]  /*22a0*/  ISETP.GT.AND P5, PT, R4, RZ, PT ;  /* 0x000000ff0400720c */ /* 0x000fc80003fa4270 */
[----:B------:R-:W-:-:S03]  /*22b0*/  ISETP.GT.AND P0, PT, R3, RZ, P5 ;  /* 0x000000ff0300720c */ /* 0x000fc60002f04270 */
[----:B------:R-:W-:Y:S10]  /*22c0*/  @!P1 BRA `(.L_x_34) ;  /* 0x0000003000f89947 */ /* 0x000ff40003800000 */
[----:B------:R-:W0:Y:S01]  /*22d0*/  LDC.64 R14, c[0x0][0x5b8] ;  /* 0x00016e00ff0e7b82 */ /* 0x000e220000000a00 */
[----:B------:R-:W-:-:S07]  /*22e0*/  ULDC.64 UR4, c[0x0][0x5c0] ;  /* 0x0001700000047ab9 */ /* 0x000fce0000000a00 */
[----:B------:R-:W1:Y:S08]  /*22f0*/  LDC.64 R106, c[0x0][0x5b0] ;  /* 0x00016c00ff6a7b82 */ /* 0x000e700000000a00 */
[----:B------:R-:W2:Y:S01]  /*2300*/  LDC.64 R12, c[0x0][0x5a8] ;  /* 0x00016a00ff0c7b82 */ /* 0x000ea20000000a00 */
[-C--:B0-----:R-:W-:Y:S02]  /*2310*/  IMAD R6, R21, R14.reuse, RZ ;  /* 0x0000000e15067224 */ /* 0x081fe400078e02ff */
[----:B------:R-:W-:-:S04]  /*2320*/  IMAD.WIDE.U32 R102, R23, R14, R10 ;  /* 0x0000000e17667225 */ /* 0x000fc800078e000a */
[----:B------:R-:W-:Y:S02]  /*2330*/  IMAD R101, R23, R15, R6 ;  /* 0x0000000f17657224 */ /* 0x000fe400078e0206 */
[-C--:B-1----:R-:W-:Y:S02]  /*2340*/  IMAD R5, R109, R106.reuse, RZ ;  /* 0x0000006a6d057224 */ /* 0x082fe400078e02ff */
[----:B------:R-:W-:Y:S02]  /*2350*/  IMAD.IADD R105, R103, 0x1, R101 ;  /* 0x0000000167697824 */ /* 0x000fe400078e0265 */
[----:B------:R-:W-:Y:S02]  /*2360*/  IMAD.MOV.U32 R104, RZ, RZ, R102 ;  /* 0x000000ffff687224 */ /* 0x000fe400078e0066 */
[C---:B------:R-:W-:Y:S02]  /*2370*/  IMAD R111, R108.reuse, R107, R5 ;  /* 0x0000006b6c6f7224 */ /* 0x040fe400078e0205 */
[----:B------:R-:W-:-:S04]  /*2380*/  IMAD.WIDE.U32 R6, R108, R106, R104 ;  /* 0x0000006a6c067225 */ /* 0x000fc800078e0068 */
[----:B------:R-:W-:Y:S01]  /*2390*/  IMAD.IADD R5, R7, 0x1, R111 ;  /* 0x0000000107057824 */ /* 0x000fe200078e026f */
[----:B--2---:R-:W-:-:S04]  /*23a0*/  LEA R8, P1, R6, R12, 0x1 ;  /* 0x0000000c06087211 */ /* 0x004fc800078208ff */
[----:B------:R-:W-:-:S05]  /*23b0*/  LEA.HI.X R9, R6, R13, R5, 0x1, P1 ;  /* 0x0000000d06097211 */ /* 0x000fca00008f0c05 */
[----:B------:R0:W2:Y:S01]  /*23c0*/  @P0 LDG.E.LTC128B.U16 R5, desc[UR38][R8.64] ;  /* 0x0000002608050981 */ /* 0x0000a2000c1e1520 */
[----:B------:R-:W-:Y:S01]  /*23d0*/  LEA R20, P1, R110, UR4, 0x1 ;  /* 0x000000046e147c11 */ /* 0x000fe2000f8208ff */
[----:B------:R-:W-:Y:S01]  /*23e0*/  IMAD.WIDE.U32 R6, R108, R106, R10 ;  /* 0x0000006a6c067225 */ /* 0x000fe200078e000a */
[----:B------:R-:W-:Y:S01]  /*23f0*/  ISETP.GT.AND P3, PT, R4, 0x1, PT ;  /* 0x000000010400780c */ /* 0x000fe20003f64270 */
[----:B------:R-:W-:Y:S01]  /*2400*/  BSSY B1, `(.L_x_35) ;  /* 0x0000012000017945 */ /* 0x000fe20003800000 */
[----:B------:R-:W-:Y:S01]  /*2410*/  LEA.HI.X R21, R110, UR5, R113, 0x1, P1 ;  /* 0x000000056e157c11 */ /* 0x000fe200088f0c71 */
[----:B------:R-:W-:Y:S01]  /*2420*/  IMAD.IADD R7, R111, 0x1, R7 ;  /* 0x000000016f077824 */ /* 0x000fe200078e0207 */
[----:B------:R-:W-:Y:S01]  /*2430*/  ISETP.GT.AND P1, PT, R3, RZ, P3 ;  /* 0x000000ff0300720c */ /* 0x000fe20001f24270 */
[C---:B------:R-:W-:Y:S01]  /*2440*/  IMAD.SHL.U32 R112, R106.reuse, 0x8, RZ ;  /* 0x000000086a707824 */ /* 0x040fe200078e00ff */
[----:B------:R-:W-:Y:S01]  /*2450*/  P2R R119, PR, RZ, 0x8 ;  /* 0x00000008ff777803 */ /* 0x000fe20000000000 */
[----:B------:R-:W-:Y:S01]  /*2460*/  IMAD.WIDE.U32 R6, R23, R14, R6 ;  /* 0x0000000e17067225 */ /* 0x000fe200078e0006 */
[----:B------:R-:W-:-:S03]  /*2470*/  SHF.L.U64.HI R113, R106, 0x3, R107 ;  /* 0x000000036a717819 */ /* 0x000fc6000001026b */
[----:B------:R-:W-:Y:S01]  /*2480*/  IMAD.IADD R7, R101, 0x1, R7 ;  /* 0x0000000165077824 */ /* 0x000fe200078e0207 */
[----:B0-----:R-:W-:-:S04]  /*2490*/  LEA R8, P2, R6, R12, 0x1 ;  /* 0x0000000c06087211 */ /* 0x001fc800078408ff */
[----:B------:R-:W-:Y:S01]  /*24a0*/  LEA.HI.X R9, R6, R13, R7, 0x1, P2 ;  /* 0x0000000d06097211 */ /* 0x000fe200010f0c07 */
[----:B--2---:R-:W-:-:S04]  /*24b0*/  IMAD.U32 R15, R5, 0x10000, RZ ;  /* 0x00010000050f7824 */ /* 0x004fc800078e00ff */
[----:B------:R-:W-:-:S04]  /*24c0*/  FMUL R15, R15, R90 ;  /* 0x0000005a0f0f7220 */ /* 0x000fc80000400000 */
[----:B------:R-:W-:-:S05]  /*24d0*/  FFMA R15, R56, R22, R15 ;  /* 0x00000016380f7223 */ /* 0x000fca000000000f */
[----:B------:R-:W-:-:S05]  /*24e0*/  F2FP.BF16.F32.PACK_AB R15, RZ, R15 ;  /* 0x0000000fff0f723e */ /* 0x000fca00000010ff */
[----:B------:R0:W-:Y:S01]  /*24f0*/  @P0 STG.E.U16 desc[UR38][R20.64], R15 ;  /* 0x0000000f14000986 */ /* 0x0001e2000c101526 */
[----:B------:R-:W-:Y:S05]  /*2500*/  @!P1 BRA `(.L_x_36) ;  /* 0x0000000000049947 */ /* 0x000fea0003800000 */
[----:B------:R1:W5:Y:S02]  /*2510*/  LDG.E.LTC128B.U16 R5, desc[UR38][R8.64+0x2] ;  /* 0x0000022608057981 */ /* 0x000364000c1e1520 */
.L_x_36:
[----:B------:R-:W-:Y:S05]  /*2520*/  BSYNC B1 ;  /* 0x0000000000017941 */ /* 0x000fea0003800000 */
.L_x_35:
[----:B-----5:R-:W-:Y:S01]  /*2530*/  IMAD.U32 R7, R5, 0x10000, RZ ;  /* 0x0001000005077824 */ /* 0x020fe200078e00ff */
[----:B------:R-:W-:Y:S01]  /*2540*/  ISETP.GT.AND P0, PT, R3, 0x8, P5 ;  /* 0x000000080300780c */ /* 0x000fe20002f04270 */
[----:B------:R-:W-:Y:S01]  /*2550*/  IMAD.WIDE.U32 R116, R108, R106, R112 ;  /* 0x0000006a6c747225 */ /* 0x000fe200078e0070 */
[----:B------:R-:W-:-:S03]  /*2560*/  PRMT R118, R5, 0x7610, R118 ;  /* 0x0000761005767816 */ /* 0x000fc60000000076 */
[----:B------:R-:W-:Y:S01]  /*2570*/  FMUL R6, R7, R90 ;  /* 0x0000005a07067220 */ /* 0x000fe20000400000 */
[----:B------:R-:W-:Y:S01]  /*2580*/  IMAD.IADD R111, R111, 0x1, R117 ;  /* 0x000000016f6f7824 */ /* 0x000fe200078e0275 */
[----:B------:R-:W-:Y:S02]  /*2590*/  IADD3 R7, P2, R102, R116, RZ ;  /* 0x0000007466077210 */ /* 0x000fe40007f5e0ff */
[----:B------:R-:W-:-:S03]  /*25a0*/  FFMA R57, R57, R22, R6 ;  /* 0x0000001639397223 */ /* 0x000fc60000000006 */
[----:B------:R-:W-:Y:S01]  /*25b0*/  IMAD.X R56, R111, 0x1, R105, P2 ;  /* 0x000000016f387824 */ /* 0x000fe200010e0669 */
[C---:B------:R-:W-:Y:S02]  /*25c0*/  LEA R6, P2, R7.reuse, R12, 0x1 ;  /* 0x0000000c07067211 */ /* 0x040fe400078408ff */
[----:B------:R-:W-:Y:S02]  /*25d0*/  F2FP.BF16.F32.PACK_AB R57, RZ, R57 ;  /* 0x00000039ff39723e */ /* 0x000fe400000010ff */
[----:B------:R-:W-:-:S03]  /*25e0*/  LEA.HI.X R7, R7, R13, R56, 0x1, P2 ;  /* 0x0000000d07077211 */ /* 0x000fc600010f0c38 */
[----:B------:R2:W-:Y:S04]  /*25f0*/  @P1 STG.E.U16 desc[UR38][R20.64+0x2], R57 ;  /* 0x0000023914001986 */ /* 0x0005e8000c101526 */
[----:B------:R-:W3:Y:S01]  /*2600*/  @P0 LDG.E.LTC128B.U16 R118, desc[UR38][R6.64] ;  /* 0x0000002606760981 */ /* 0x000ee2000c1e1520 */
[----:B------:R-:W-:Y:S01]  /*2610*/  IADD3 R116, P1, R10, R116, RZ ;  /* 0x000000740a747210 */ /* 0x000fe20007f3e0ff */
[----:B------:R-:W-:Y:S01]  /*2620*/  IMAD.SHL.U32 R121, R91, 0x2, RZ ;  /* 0x000000025b797824 */ /* 0x000fe200078e00ff */
[----:B------:R-:W-:Y:S03]  /*2630*/  BSSY B1, `(.L_x_37) ;  /* 0x0000011000017945 */ /* 0x000fe60003800000 */
[----:B------:R-:W-:Y:S01]  /*2640*/  IMAD.X R117, R11, 0x1, R111, P1 ;  /* 0x000000010b757824 */ /* 0x000fe200008e066f */
[----:B------:R-:W-:Y:S01]  /*2650*/  IADD3 R110, P2, R121, R20, RZ ;  /* 0x00000014796e7210 */ /* 0x000fe20007f5e0ff */
[----:B------:R-:W-:-:S04]  /*2660*/  IMAD.WIDE.U32 R116, R23, R14, R116 ;  /* 0x0000000e17747225 */ /* 0x000fc800078e0074 */
[----:B0-----:R-:W-:Y:S01]  /*2670*/  IMAD.IADD R15, R101, 0x1, R117 ;  /* 0x00000001650f7824 */ /* 0x001fe200078e0275 */
[----:B------:R-:W-:Y:S02]  /*2680*/  SHF.L.U64.HI R117, R91, 0x1, R94 ;  /* 0x000000015b757819 */ /* 0x000fe4000001025e */
[----:B------:R-:W-:-:S03]  /*2690*/  LEA R56, P1, R116, R12, 0x1 ;  /* 0x0000000c74387211 */ /* 0x000fc600078208ff */
[----:B------:R-:W-:Y:S01]  /*26a0*/  IMAD.X R111, R117, 0x1, R21, P2 ;  /* 0x00000001756f7824 */ /* 0x000fe200010e0615 */
[----:B--2---:R-:W-:Y:S02]  /*26b0*/  LEA.HI.X R57, R116, R13, R15, 0x1, P1 ;  /* 0x0000000d74397211 */ /* 0x004fe400008f0c0f */
[----:B------:R-:W-:Y:S01]  /*26c0*/  ISETP.GT.AND P1, PT, R3, 0x8, P3 ;  /* 0x000000080300780c */ /* 0x000fe20001f24270 */
[----:B---3--:R-:W-:-:S04]  /*26d0*/  IMAD.U32 R5, R118, 0x10000, RZ ;  /* 0x0001000076057824 */ /* 0x008fc800078e00ff */
[----:B------:R-:W-:-:S04]  /*26e0*/  FMUL R5, R5, R90 ;  /* 0x0000005a05057220 */ /* 0x000fc80000400000 */
[----:B------:R-:W-:-:S05]  /*26f0*/  FFMA R5, R58, R22, R5 ;  /* 0x000000163a057223 */ /* 0x000fca0000000005 */
[----:B------:R-:W-:-:S05]  /*2700*/  F2FP.BF16.F32.PACK_AB R5, RZ, R5 ;  /* 0x00000005ff05723e */ /* 0x000fca00000010ff */
[----:B------:R0:W-:Y:S01]  /*2710*/  @P0 STG.E.U16 desc[UR38][R110.64], R5 ;  /* 0x000000056e000986 */ /* 0x0001e2000c101526 */
[----:B------:R-:W-:Y:S05]  /*2720*/  @!P1 BRA `(.L_x_38) ;  /* 0x0000000000049947 */ /* 0x000fea0003800000 */
[----:B------:R2:W5:Y:S02]  /*2730*/  LDG.E.LTC128B.U16 R118, desc[UR38][R56.64+0x2] ;  /* 0x0000022638767981 */ /* 0x000564000c1e1520 */
.L_x_38:
[----:B------:R-:W-:Y:S05]  /*2740*/  BSYNC B1 ;  /* 0x0000000000017941 */ /* 0x000fea0003800000 */
.L_x_37:
[----:B0----5:R-:W-:Y:S01]  /*2750*/  IMAD.U32 R5, R118, 0x10000, RZ ;  /* 0x0001000076057824 */ /* 0x021fe200078e00ff */
[----:B------:R-:W-:Y:S01]  /*2760*/  ISETP.GT.AND P3, PT, R4, 0x8, PT ;  /* 0x000000080400780c */ /* 0x000fe20003f64270 */
[C---:B------:R-:W-:Y:S01]  /*2770*/  IMAD.SHL.U32 R15, R92.reuse, 0x2, RZ ;  /* 0x000000025c0f7824 */ /* 0x040fe200078e00ff */
[----:B------:R-:W-:Y:S01]  /*2780*/  BSSY B1, `(.L_x_39) ;  /* 0x000000c000017945 */ /* 0x000fe20003800000 */
[----:B------:R-:W-:Y:S01]  /*2790*/  FMUL R58, R5, R90 ;  /* 0x0000005a053a7220 */ /* 0x000fe20000400000 */
[----:B------:R-:W-:Y:S02]  /*27a0*/  SHF.L.U64.HI R5, R92, 0x1, R93 ;  /* 0x000000015c057819 */ /* 0x000fe4000001025d */
[----:B------:R-:W-:Y:S01]  /*27b0*/  IADD3 R6, P0, P2, R15, R20, R121 ;  /* 0x000000140f067210 */ /* 0x000fe20007a1e079 */
[----:B------:R-:W-:Y:S01]  /*27c0*/  FFMA R58, R59, R22, R58 ;  /* 0x000000163b3a7223 */ /* 0x000fe2000000003a */
[----:B------:R-:W-:Y:S02]  /*27d0*/  P2R R116, PR, RZ, 0x8 ;  /* 0x00000008ff747803 */ /* 0x000fe40000000000 */
[----:B------:R-:W-:-:S02]  /*27e0*/  IADD3.X R7, R5, R21, R117, P0, P2 ;  /* 0x0000001505077210 */ /* 0x000fc400007e4475 */
[----:B------:R-:W-:Y:S02]  /*27f0*/  F2FP.BF16.F32.PACK_AB R58, RZ, R58 ;  /* 0x0000003aff3a723e */ /* 0x000fe400000010ff */
[----:B------:R-:W-:-:S03]  /*2800*/  ISETP.GT.AND P0, PT, R3, RZ, P3 ;  /* 0x000000ff0300720c */ /* 0x000fc60001f04270 */
[----:B------:R0:W-:Y:S10]  /*2810*/  @P1 STG.E.U16 desc[UR38][R110.64+0x2], R58 ;  /* 0x0000023a6e001986 */ /* 0x0001f4000c101526 */
[----:B------:R-:W-:Y:S05]  /*2820*/  @!P0 BRA `(.L_x_40) ;  /* 0x0000000000048947 */ /* 0x000fea0003800000 */
[----:B------:R3:W5:Y:S02]  /*2830*/  LDG.E.LTC128B.U16 R118, desc[UR38][R8.64+0x10] ;  /* 0x0000102608767981 */ /* 0x000764000c1e1520 */
.L_x_40:
[----:B------:R-:W-:Y:S05]  /*2840*/  BSYNC B1 ;  /* 0x0000000000017941 */ /* 0x000fea0003800000 */
.L_x_39:
[----:B-----5:R-:W-:Y:S01]  /*2850*/  IMAD.U32 R59, R118, 0x10000, RZ ;  /* 0x00010000763b7824 */ /* 0x020fe200078e00ff */
[----:B------:R-:W-:Y:S01]  /*2860*/  ISETP.GT.AND P1, PT, R4, 0x9, PT ;  /* 0x000000090400780c */ /* 0x000fe20003f24270 */
[----:B------:R-:W-:Y:S02]  /*2870*/  BSSY B1, `(.L_x_41) ;  /* 0x0000009000017945 */ /* 0x000fe40003800000 */
[----:B------:R-:W-:Y:S01]  /*2880*/  FMUL R59, R59, R90 ;  /* 0x0000005a3b3b7220 */ /* 0x000fe20000400000 */
[----:B------:R-:W-:-:S03]  /*2890*/  P2R R117, PR, RZ, 0x2 ;  /* 0x00000002ff757803 */ /* 0x000fc60000000000 */
[----:B------:R-:W-:-:S05]  /*28a0*/  FFMA R59, R60, R22, R59 ;  /* 0x000000163c3b7223 */ /* 0x000fca000000003b */
[----:B------:R-:W-:-:S05]  /*28b0*/  F2FP.BF16.F32.PACK_AB R59, RZ, R59 ;  /* 0x0000003bff3b723e */ /* 0x000fca00000010ff */
[----:B------:R4:W-:Y:S01]  /*28c0*/  @P0 STG.E.U16 desc[UR38][R20.64+0x10], R59 ;  /* 0x0000103b14000986 */ /* 0x0009e2000c101526 */
[----:B------:R-:W-:-:S13]  /*28d0*/  ISETP.GT.AND P0, PT, R3, RZ, P1 ;  /* 0x000000ff0300720c */ /* 0x000fda0000f04270 */
[----:B----4-:R-:W-:Y:S05]  /*28e0*/  @!P0 BRA `(.L_x_42) ;  /* 0x0000000000048947 */ /* 0x010fea0003800000 */
[----:B------:R4:W5:Y:S02]  /*28f0*/  LDG.E.LTC128B.U16 R118, desc[UR38][R8.64+0x12] ;  /* 0x0000122608767981 */ /* 0x000964000c1e1520 */
.L_x_42:
[----:B------:R-:W-:Y:S05]  /*2900*/  BSYNC B1 ;  /* 0x0000000000017941 */ /* 0x000fea0003800000 */
.L_x_41:
[----:B-----5:R-:W-:Y:S01]  /*2910*/  IMAD.U32 R59, R118, 0x10000, RZ ;  /* 0x00010000763b7824 */ /* 0x020fe200078e00ff */
[----:B------:R-:W-:Y:S03]  /*2920*/  BSSY B1, `(.L_x_43) ;  /* 0x0000008000017945 */ /* 0x000fe60003800000 */
[----:B0-----:R-:W-:-:S04]  /*2930*/  FMUL R58, R59, R90 ;  /* 0x0000005a3b3a7220 */ /* 0x001fc80000400000 */
[----:B------:R-:W-:-:S05]  /*2940*/  FFMA R58, R61, R22, R58 ;  /* 0x000000163d3a7223 */ /* 0x000fca000000003a */
[----:B------:R-:W-:-:S05]  /*2950*/  F2FP.BF16.F32.PACK_AB R58, RZ, R58 ;  /* 0x0000003aff3a723e */ /* 0x000fca00000010ff */
[----:B------:R0:W-:Y:S01]  /*2960*/  @P0 STG.E.U16 desc[UR38][R20.64+0x12], R58 ;  /* 0x0000123a14000986 */ /* 0x0001e2000c101526 */
[----:B------:R-:W-:-:S13]  /*2970*/  ISETP.GT.AND P0, PT, R3, 0x8, P3 ;  /* 0x000000080300780c */ /* 0x000fda0001f04270 */
[----:B0-----:R-:W-:Y:S05]  /*2980*/  @!P0 BRA `(.L_x_44) ;  /* 0x0000000000048947 */ /* 0x001fea0003800000 */
[----:B------:R0:W5:Y:S02]  /*2990*/  LDG.E.LTC128B.U16 R118, desc[UR38][R56.64+0x10] ;  /* 0x0000102638767981 */ /* 0x000164000c1e1520 */
.L_x_44:
[----:B------:R-:W-:Y:S05]  /*29a0*/  BSYNC B1 ;  /* 0x0000000000017941 */ /* 0x000fea0003800000 */
.L_x_43:
[----:B-----5:R-:W-:Y:S01]  /*29b0*/  IMAD.U32 R59, R118, 0x10000, RZ ;  /* 0x00010000763b7824 */ /* 0x020fe200078e00ff */
[----:B------:R-:W-:Y:S03]  /*29c0*/  BSSY B1, `(.L_x_45) ;  /* 0x000000a000017945 */ /* 0x000fe60003800000 */
[----:B------:R-:W-:-:S04]  /*29d0*/  FMUL R59, R59, R90 ;  /* 0x0000005a3b3b7220 */ /* 0x000fc80000400000 */
[----:B------:R-:W-:-:S05]  /*29e0*/  FFMA R59, R62, R22, R59 ;  /* 0x000000163e3b7223 */ /* 0x000fca000000003b */
[----:B------:R-:W-:-:S05]  /*29f0*/  F2FP.BF16.F32.PACK_AB R59, RZ, R59 ;  /* 0x0000003bff3b723e */ /* 0x000fca00000010ff */
[----:B------:R0:W-:Y:S01]  /*2a00*/  @P0 STG.E.U16 desc[UR38][R110.64+0x10], R59 ;  /* 0x0000103b6e000986 */ /* 0x0001e2000c101526 */
[----:B------:R-:W-:-:S05]  /*2a10*/  IADD3 R121, P0, R108, 0x80, RZ ;  /* 0x000000806c797810 */ /* 0x000fca0007f1e0ff */
[----:B------:R-:W-:Y:S01]  /*2a20*/  IMAD.X R109, RZ, RZ, R109, P0 ;  /* 0x000000ffff6d7224 */ /* 0x000fe200000e066d */
[----:B------:R-:W-:-:S13]  /*2a30*/  ISETP.GT.AND P0, PT, R3, 0x8, P1 ;  /* 0x000000080300780c */ /* 0x000fda0000f04270 */
[----:B0-----:R-:W-:Y:S05]  /*2a40*/  @!P0 BRA `(.L_x_46) ;  /* 0x0000000000048947 */ /* 0x001fea0003800000 */
[----:B------:R0:W5:Y:S02]  /*2a50*/  LDG.E.LTC128B.U16 R118, desc[UR38][R56.64+0x12] ;  /* 0x0000122638767981 */ /* 0x000164000c1e1520 */
.L_x_46:
[----:B------:R-:W-:Y:S05]  /*2a60*/  BSYNC B1 ;  /* 0x0000000000017941 */ /* 0x000fea0003800000 */
.L_x_45:
[----:B-----5:R-:W-:Y:S01]  /*2a70*/  IMAD.U32 R59, R118, 0x10000, RZ ;  /* 0x00010000763b7824 */ /* 0x020fe200078e00ff */
[----:B------:R-:W-:Y:S01]  /*2a80*/  ISETP.GT.AND P2, PT, R4, 0x10, PT ;  /* 0x000000100400780c */ /* 0x000fe20003f44270 */
[----:B------:R-:W-:Y:S01]  /*2a90*/  IMAD R60, R109, R106, RZ ;  /* 0x0000006a6d3c7224 */ /* 0x000fe200078e02ff */
[----:B------:R-:W-:Y:S01]  /*2aa0*/  BSSY B1, `(.L_x_47) ;  /* 0x0000021000017945 */ /* 0x000fe20003800000 */
[----:B------:R-:W-:Y:S02]  /*2ab0*/  FMUL R58, R59, R90 ;  /* 0x0000005a3b3a7220 */ /* 0x000fe40000400000 */
[----:B------:R-:W-:Y:S02]  /*2ac0*/  IMAD R103, R121, R107, R60 ;  /* 0x0000006b79677224 */ /* 0x000fe400078e023c */
[----:B------:R-:W-:Y:S01]  /*2ad0*/  FFMA R58, R63, R22, R58 ;  /* 0x000000163f3a7223 */ /* 0x000fe2000000003a */
[----:B------:R-:W-:-:S04]  /*2ae0*/  IMAD.WIDE.U32 R60, R121, R106, R10 ;  /* 0x0000006a793c7225 */ /* 0x000fc800078e000a */
[----:B------:R-:W-:Y:S01]  /*2af0*/  F2FP.BF16.F32.PACK_AB R58, RZ, R58 ;  /* 0x0000003aff3a723e */ /* 0x000fe200000010ff */
[----:B------:R-:W-:-:S03]  /*2b00*/  IMAD.IADD R61, R103, 0x1, R61 ;  /* 0x00000001673d7824 */ /* 0x000fc600078e023d */
[----:B------:R-:W-:Y:S01]  /*2b10*/  PRMT R63, R58, 0x7610, R63 ;  /* 0x000076103a3f7816 */ /* 0x000fe2000000003f */
[----:B------:R-:W-:-:S04]  /*2b20*/  IMAD.WIDE.U32 R58, R121, R106, R104 ;  /* 0x0000006a793a7225 */ /* 0x000fc800078e0068 */
[----:B------:R1:W-:Y:S01]  /*2b30*/  @P0 STG.E.U16 desc[UR38][R110.64+0x12], R63 ;  /* 0x0000123f6e000986 */ /* 0x0003e2000c101526 */
[----:B------:R-:W-:Y:S02]  /*2b40*/  IMAD.IADD R59, R59, 0x1, R103 ;  /* 0x000000013b3b7824 */ /* 0x000fe400078e0267 */
[----:B------:R-:W-:-:S04]  /*2b50*/  IMAD.WIDE.U32 R106, R121, R106, R112 ;  /* 0x0000006a796a7225 */ /* 0x000fc800078e0070 */
[----:B------:R-:W-:Y:S02]  /*2b60*/  IMAD.IADD R103, R103, 0x1, R107 ;  /* 0x0000000167677824 */ /* 0x000fe400078e026b */
[----:B-1----:R-:W-:Y:S01]  /*2b70*/  IMAD.WIDE.U32 R62, R23, R14, R60 ;  /* 0x0000000e173e7225 */ /* 0x002fe200078e003c */
[----:B------:R-:W-:-:S04]  /*2b80*/  LEA R60, P0, R58, R12, 0x1 ;  /* 0x0000000c3a3c7211 */ /* 0x000fc800078008ff */
[----:B------:R-:W-:Y:S01]  /*2b90*/  LEA.HI.X R61, R58, R13, R59, 0x1, P0 ;  /* 0x0000000d3a3d7211 */ /* 0x000fe200000f0c3b */
[----:B------:R-:W-:Y:S01]  /*2ba0*/  IMAD.IADD R59, R101, 0x1, R63 ;  /* 0x00000001653b7824 */ /* 0x000fe200078e023f */
[----:B------:R-:W-:-:S04]  /*2bb0*/  LEA R58, P0, R62, R12, 0x1 ;  /* 0x0000000c3e3a7211 */ /* 0x000fc800078008ff */
[----:B------:R-:W-:Y:S02]  /*2bc0*/  LEA.HI.X R59, R62, R13, R59, 0x1, P0 ;  /* 0x0000000d3e3b7211 */ /* 0x000fe400000f0c3b */
[----:B------:R-:W-:-:S05]  /*2bd0*/  IADD3 R102, P0, R102, R106, RZ ;  /* 0x0000006a66667210 */ /* 0x000fca0007f1e0ff */
[----:B------:R-:W-:Y:S01]  /*2be0*/  IMAD.X R104, R103, 0x1, R105, P0 ;  /* 0x0000000167687824 */ /* 0x000fe200000e0669 */
[----:B------:R-:W-:-:S05]  /*2bf0*/  IADD3 R62, P0, R10, R106, RZ ;  /* 0x0000006a0a3e7210 */ /* 0x000fca0007f1e0ff */
[----:B------:R-:W-:Y:S01]  /*2c00*/  IMAD.X R63, R11, 0x1, R103, P0 ;  /* 0x000000010b3f7824 */ /* 0x000fe200000e0667 */
[----:B------:R-:W-:Y:S01]  /*2c10*/  LEA R10, P0, R102, R12, 0x1 ;  /* 0x0000000c660a7211 */ /* 0x000fe200078008ff */
[----:B------:R-:W-:-:S03]  /*2c20*/  IMAD.WIDE.U32 R62, R23, R14, R62 ;  /* 0x0000000e173e7225 */ /* 0x000fc600078e003e */
[----:B------:R-:W-:Y:S01]  /*2c30*/  LEA.HI.X R11, R102, R13, R104, 0x1, P0 ;  /* 0x0000000d660b7211 */ /* 0x000fe200000f0c68 */
[----:B------:R-:W-:Y:S01]  /*2c40*/  IMAD.IADD R101, R101, 0x1, R63 ;  /* 0x0000000165657824 */ /* 0x000fe200078e023f */
[----:B------:R-:W-:-:S04]  /*2c50*/  LEA R12, P0, R62, R12, 0x1 ;  /* 0x0000000c3e0c7211 */ /* 0x000fc800078008ff */
[----:B------:R-:W-:Y:S02]  /*2c60*/  LEA.HI.X R13, R62, R13, R101, 0x1, P0 ;  /* 0x0000000d3e0d7211 */ /* 0x000fe400000f0c65 */
[----:B------:R-:W-:Y:S02]  /*2c70*/  ISETP.GT.AND P0, PT, R3, RZ, P2 ;  /* 0x000000ff0300720c */ /* 0x000fe40001704270 */
[----:B------:R-:W-:-:S11]  /*2c80*/  P2R R101, PR, RZ, 0x4 ;  /* 0x00000004ff657803 */ /* 0x000fd60000000000 */
[----:B------:R-:W-:Y:S05]  /*2c90*/  @!P0 BRA `(.L_x_48) ;  /* 0x0000000000048947 */ /* 0x000fea0003800000 */
[----:B------:R1:W5:Y:S02]  /*2ca0*/  LDG.E.LTC128B.U16 R118, desc[UR38][R8.64+0x20] ;  /* 0x0000202608767981 */ /* 0x000364000c1e1520 */
.L_x_48:
[----:B------:R-:W-:Y:S05]  /*2cb0*/  BSYNC B1 ;  /* 0x0000000000017941 */ /* 0x000fea0003800000 */
.L_x_47:
        /* <DEDUP_REMOVED lines=9> */
[----:B0-----:R-:W-:Y:S05]  /*2d50*/  @!P0 BRA `(.L_x_50) ;  /* 0x0000000000048947 */ /* 0x001fea0003800000 */
[----:B------:R0:W5:Y:S02]  /*2d60*/  LDG.E.LTC128B.U16 R118, desc[UR38][R8.64+0x22] ;  /* 0x0000222608767981 */ /* 0x000164000c1e1520 */
.L_x_50:
[----:B------:R-:W-:Y:S05]  /*2d70*/  BSYNC B1 ;  /* 0x0000000000017941 */ /* 0x000fea0003800000 */
.L_x_49:
[----:B-----5:R-:W-:Y:S01]  /*2d80*/  IMAD.U32 R23, R118, 0x10000, RZ ;  /* 0x0001000076177824 */ /* 0x020fe200078e00ff */
[----:B------:R-:W-:Y:S03]  /*2d90*/  BSSY B1, `(.L_x_51) ;  /* 0x0000008000017945 */ /* 0x000fe60003800000 */
[----:B------:R-:W-:-:S04]  /*2da0*/  FMUL R14, R23, R90 ;  /* 0x0000005a170e7220 */ /* 0x000fc80000400000 */
[----:B------:R-:W-:-:S05]  /*2db0*/  FFMA R14, R65, R22, R14 ;  /* 0x00000016410e7223 */ /* 0x000fca000000000e */
[----:B------:R-:W-:-:S05]  /*2dc0*/  F2FP.BF16.F32.PACK_AB R14, RZ, R14 ;  /* 0x0000000eff0e723e */ /* 0x000fca00000010ff */
[----:B------:R0:W-:Y:S01]  /*2dd0*/  @P0 STG.E.U16 desc[UR38][R20.64+0x22], R14 ;  /* 0x0000220e14000986 */ /* 0x0001e2000c101526 */
[----:B------:R-:W-:-:S13]  /*2de0*/  ISETP.GT.AND P0, PT, R3, 0x8, P2 ;  /* 0x000000080300780c */ /* 0x000fda0001704270 */
[----:B0-----:R-:W-:Y:S05]  /*2df0*/  @!P0 BRA `(.L_x_52) ;  /* 0x0000000000048947 */ /* 0x001fea0003800000 */
[----:B------:R0:W5:Y:S02]  /*2e00*/  LDG.E.LTC128B.U16 R118, desc[UR38][R56.64+0x20] ;  /* 0x0000202638767981 */ /* 0x000164000c1e1520 */
.L_x_52:
[----:B------:R-:W-:Y:S05]  /*2e10*/  BSYNC B1 ;  /* 0x0000000000017941 */ /* 0x000fea0003800000 */
.L_x_51:
        /* <DEDUP_REMOVED lines=9> */
.L_x_54:
[----:B------:R-:W-:Y:S05]  /*2eb0*/  BSYNC B1 ;  /* 0x0000000000017941 */ /* 0x000fea0003800000 */
.L_x_53:
        /* <DEDUP_REMOVED lines=11> */
.L_x_56:
[----:B------:R-:W-:Y:S05]  /*2f70*/  BSYNC B1 ;  /* 0x0000000000017941 */ /* 0x000fea0003800000 */
.L_x_55:
        /* <DEDUP_REMOVED lines=11> */
.L_x_58:
[----:B------:R-:W-:Y:S05]  /*3030*/  BSYNC B1 ;  /* 0x0000000000017941 */ /* 0x000fea0003800000 */
.L_x_57:
        /* <DEDUP_REMOVED lines=9> */
.L_x_60:
[----:B------:R-:W-:Y:S05]  /*30d0*/  BSYNC B1 ;  /* 0x0000000000017941 */ /* 0x000fea0003800000 */
.L_x_59:
        /* <DEDUP_REMOVED lines=9> */
.L_x_62:
[----:B------:R-:W-:Y:S05]  /*3170*/  BSYNC B1 ;  /* 0x0000000000017941 */ /* 0x000fea0003800000 */
.L_x_61:
        /* <DEDUP_REMOVED lines=11> */
.L_x_64:
[----:B------:R-:W-:Y:S05]  /*3230*/  BSYNC B1 ;  /* 0x0000000000017941 */ /* 0x000fea0003800000 */
.L_x_63:
        /* <DEDUP_REMOVED lines=11> */
.L_x_66:
[----:B------:R-:W-:Y:S05]  /*32f0*/  BSYNC B1 ;  /* 0x0000000000017941 */ /* 0x000fea0003800000 */
.L_x_65:
        /* <DEDUP_REMOVED lines=9> */
.L_x_68:
[----:B------:R-:W-:Y:S05]  /*3390*/  BSYNC B1 ;  /* 0x0000000000017941 */ /* 0x000fea0003800000 */
.L_x_67:
        /* <DEDUP_REMOVED lines=9> */
.L_x_70:
[----:B------:R-:W-:Y:S05]  /*3430*/  BSYNC B1 ;  /* 0x0000000000017941 */ /* 0x000fea0003800000 */
.L_x_69:
        /* <DEDUP_REMOVED lines=11> */
.L_x_72:
[----:B------:R-:W-:Y:S05]  /*34f0*/  BSYNC B1 ;  /* 0x0000000000017941 */ /* 0x000fea0003800000 */
.L_x_71:
        /* <DEDUP_REMOVED lines=11> */
.L_x_74:
[----:B------:R-:W-:Y:S05]  /*35b0*/  BSYNC B1 ;  /* 0x0000000000017941 */ /* 0x000fea0003800000 */
.L_x_73:
        /* <DEDUP_REMOVED lines=9> */
.L_x_76:
[----:B------:R-:W-:Y:S05]  /*3650*/  BSYNC B1 ;  /* 0x0000000000017941 */ /* 0x000fea0003800000 */
.L_x_75:
        /* <DEDUP_REMOVED lines=9> */
.L_x_78:
[----:B------:R-:W-:Y:S05]  /*36f0*/  BSYNC B1 ;  /* 0x0000000000017941 */ /* 0x000fea0003800000 */
.L_x_77:
[----:B-----5:R-:W-:Y:S01]  /*3700*/  IMAD.U32 R23, R118, 0x10000, RZ ;  /* 0x0001000076177824 */ /* 0x020fe200078e00ff */
[----:B------:R-:W-:Y:S01]  /*3710*/  ISETP.GT.AND P6, PT, R4, 0x30, PT ;  /* 0x000000300400780c */ /* 0x000fe20003fc4270 */
[----:B------:R-:W-:Y:S02]  /*3720*/  BSSY B1, `(.L_x_79) ;  /* 0x0000008000017945 */ /* 0x000fe40003800000 */
[----:B------:R-:W-:-:S04]  /*3730*/  FMUL R14, R23, R90 ;  /* 0x0000005a170e7220 */ /* 0x000fc80000400000 */
[----:B------:R-:W-:-:S05]  /*3740*/  FFMA R14, R79, R22, R14 ;  /* 0x000000164f0e7223 */ /* 0x000fca000000000e */
[----:B------:R-:W-:-:S05]  /*3750*/  F2FP.BF16.F32.PACK_AB R14, RZ, R14 ;  /* 0x0000000eff0e723e */ /* 0x000fca00000010ff */
[----:B------:R0:W-:Y:S01]  /*3760*/  @P0 STG.E.U16 desc[UR38][R110.64+0x52], R14 ;  /* 0x0000520e6e000986 */ /* 0x0001e2000c101526 */
[----:B------:R-:W-:-:S13]  /*3770*/  ISETP.GT.AND P0, PT, R3, RZ, P6 ;  /* 0x000000ff0300720c */ /* 0x000fda0003704270 */
[----:B0-----:R-:W-:Y:S05]  /*3780*/  @!P0 BRA `(.L_x_80) ;  /* 0x0000000000048947 */ /* 0x001fea0003800000 */
[----:B------:R0:W5:Y:S02]  /*3790*/  LDG.E.LTC128B.U16 R118, desc[UR38][R8.64+0x60] ;  /* 0x0000602608767981 */ /* 0x000164000c1e1520 */
.L_x_80:
[----:B------:R-:W-:Y:S05]  /*37a0*/  BSYNC B1 ;  /* 0x0000000000017941 */ /* 0x000fea0003800000 */
.L_x_79:
        /* <DEDUP_REMOVED lines=10> */
.L_x_82:
[----:B------:R-:W-:Y:S05]  /*3850*/  BSYNC B1 ;  /* 0x0000000000017941 */ /* 0x000fea0003800000 */
.L_x_81:
        /* <DEDUP_REMOVED lines=9> */
.L_x_84:
[----:B------:R-:W-:Y:S05]  /*38f0*/  BSYNC B1 ;  /* 0x0000000000017941 */ /* 0x000fea0003800000 */
.L_x_83:
        /* <DEDUP_REMOVED lines=9> */
.L_x_86:
[----:B------:R-:W-:Y:S05]  /*3990*/  BSYNC B1 ;  /* 0x0000000000017941 */ /* 0x000fea0003800000 */
.L_x_85:
        /* <DEDUP_REMOVED lines=10> */
.L_x_88:
[----:B------:R-:W-:Y:S05]  /*3a40*/  BSYNC B1 ;  /* 0x0000000000017941 */ /* 0x000fea0003800000 */
.L_x_87:
[----:B-----5:R-:W-:Y:S01]  /*3a50*/  IMAD.U32 R23, R118, 0x10000, RZ ;  /* 0x0001000076177824 */ /* 0x020fe200078e00ff */
[----:B------:R-:W-:Y:S03]  /*3a60*/  BSSY B1, `(.L_x_89) ;  /* 0x000000f000017945 */ /* 0x000fe60003800000 */
[----:B------:R-:W-:-:S04]  /*3a70*/  FMUL R23, R23, R90 ;  /* 0x0000005a17177220 */ /* 0x000fc80000400000 */
[----:B------:R-:W-:-:S05]  /*3a80*/  FFMA R23, R84, R22, R23 ;  /* 0x0000001654177223 */ /* 0x000fca0000000017 */
[----:B------:R-:W-:-:S05]  /*3a90*/  F2FP.BF16.F32.PACK_AB R23, RZ, R23 ;  /* 0x00000017ff17723e */ /* 0x000fca00000010ff */
[----:B------:R0:W-:Y:S01]  /*3aa0*/  @P0 STG.E.U16 desc[UR38][R20.64+0x70], R23 ;  /* 0x0000701714000986 */ /* 0x0001e2000c101526 */
[----:B------:R-:W-:-:S05]  /*3ab0*/  IADD3 R62, P0, R15, R110, RZ ;  /* 0x0000006e0f3e7210 */ /* 0x000fca0007f1e0ff */
[----:B------:R-:W-:Y:S01]  /*3ac0*/  IMAD.X R63, R5, 0x1, R111, P0 ;  /* 0x00000001053f7824 */ /* 0x000fe200000e066f */
[----:B------:R-:W-:-:S05]  /*3ad0*/  IADD3 R64, P0, R15, R110, RZ ;  /* 0x0000006e0f407210 */ /* 0x000fca0007f1e0ff */
[----:B------:R-:W-:Y:S01]  /*3ae0*/  IMAD.X R65, R5, 0x1, R111, P0 ;  /* 0x0000000105417824 */ /* 0x000fe200000e066f */
[----:B------:R-:W-:-:S05]  /*3af0*/  IADD3 R14, P0, R15, R20, RZ ;  /* 0x000000140f0e7210 */ /* 0x000fca0007f1e0ff */
[----:B------:R-:W-:Y:S01]  /*3b00*/  IMAD.X R15, R5, 0x1, R21, P0 ;  /* 0x00000001050f7824 */ /* 0x000fe200000e0615 */
[----:B------:R-:W-:-:S04]  /*3b10*/  ISETP.GT.AND P0, PT, R4, 0x39, PT ;  /* 0x000000390400780c */ /* 0x000fc80003f04270 */
[----:B------:R-:W-:-:S13]  /*3b20*/  ISETP.GT.AND P3, PT, R3, RZ, P0 ;  /* 0x000000ff0300720c */ /* 0x000fda0000764270 */
[----:B0-----:R-:W-:Y:S05]  /*3b30*/  @!P3 BRA `(.L_x_90) ;  /* 0x000000000004b947 */ /* 0x001fea0003800000 */
[----:B------:R0:W5:Y:S02]  /*3b40*/  LDG.E.LTC128B.U16 R118, desc[UR38][R8.64+0x72] ;  /* 0x0000722608767981 */ /* 0x000164000c1e1520 */
.L_x_90:
[----:B------:R-:W-:Y:S05]  /*3b50*/  BSYNC B1 ;  /* 0x0000000000017941 */ /* 0x000fea0003800000 */
.L_x_89:
        /* <DEDUP_REMOVED lines=9> */
.L_x_92:
[----:B------:R-:W-:Y:S05]  /*3bf0*/  BSYNC B1 ;  /* 0x0000000000017941 */ /* 0x000fea0003800000 */
.L_x_91:
        /* <DEDUP_REMOVED lines=9> */
.L_x_94:
[----:B------:R-:W-:Y:S05]  /*3c90*/  BSYNC B1 ;  /* 0x0000000000017941 */ /* 0x000fea0003800000 */
.L_x_93:
[----:B-----5:R-:W-:-:S04]  /*3ca0*/  IMAD.U32 R5, R118, 0x10000, RZ ;  /* 0x0001000076057824 */ /* 0x020fc800078e00ff */
[----:B------:R-:W-:-:S04]  /*3cb0*/  FMUL R4, R5, R90 ;  /* 0x0000005a05047220 */ /* 0x000fc80000400000 */
[----:B------:R-:W-:-:S05]  /*3cc0*/  FFMA R4, R87, R22, R4 ;  /* 0x0000001657047223 */ /* 0x000fca0000000004 */
[----:B------:R-:W-:-:S05]  /*3cd0*/  F2FP.BF16.F32.PACK_AB R4, RZ, R4 ;  /* 0x00000004ff04723e */ /* 0x000fca00000010ff */
[----:B------:R0:W-:Y:S01]  /*3ce0*/  @P3 STG.E.U16 desc[UR38][R110.64+0x72], R4 ;  /* 0x000072046e003986 */ /* 0x0001e2000c101526 */
[----:B------:R-:W-:-:S13]  /*3cf0*/  ISETP.GT.AND P3, PT, R3, 0x80, P5 ;  /* 0x000000800300780c */ /* 0x000fda0002f64270 */
[----:B------:R-:W2:Y:S01]  /*3d00*/  @P3 LDG.E.LTC128B.U16 R118, desc[UR38][R60.64] ;  /* 0x000000263c763981 */ /* 0x000ea2000c1e1520 */
[----:B------:R-:W-:Y:S01]  /*3d10*/  BSSY B1, `(.L_x_95) ;  /* 0x000000a000017945 */ /* 0x000fe20003800000 */
[----:B--2---:R-:W-:-:S04]  /*3d20*/  IMAD.U32 R5, R118, 0x10000, RZ ;  /* 0x0001000076057824 */ /* 0x004fc800078e00ff */
[----:B------:R-:W-:-:S04]  /*3d30*/  FMUL R5, R5, R90 ;  /* 0x0000005a05057220 */ /* 0x000fc80000400000 */
[----:B------:R-:W-:-:S05]  /*3d40*/  FFMA R5, R24, R22, R5 ;  /* 0x0000001618057223 */ /* 0x000fca0000000005 */
[----:B------:R-:W-:-:S05]  /*3d50*/  F2FP.BF16.F32.PACK_AB R5, RZ, R5 ;  /* 0x00000005ff05723e */ /* 0x000fca00000010ff */
[----:B------:R0:W-:Y:S01]  /*3d60*/  @P3 STG.E.U16 desc[UR38][R14.64], R5 ;  /* 0x000000050e003986 */ /* 0x0001e2000c101526 */
[----:B------:R-:W-:-:S04]  /*3d70*/  ISETP.NE.AND P3, PT, R119, RZ, PT ;  /* 0x000000ff7700720c */ /* 0x000fc80003f65270 */
[----:B------:R-:W-:-:S13]  /*3d80*/  ISETP.GT.AND P3, PT, R3, 0x80, P3 ;  /* 0x000000800300780c */ /* 0x000fda0001f64270 */
[----:B0-----:R-:W-:Y:S05]  /*3d90*/  @!P3 BRA `(.L_x_96) ;  /* 0x000000000004b947 */ /* 0x001fea0003800000 */
[----:B------:R0:W5:Y:S02]  /*3da0*/  LDG.E.LTC128B.U16 R118, desc[UR38][R58.64+0x2] ;  /* 0x000002263a767981 */ /* 0x000164000c1e1520 */
.L_x_96:
[----:B------:R-:W-:Y:S05]  /*3db0*/  BSYNC B1 ;  /* 0x0000000000017941 */ /* 0x000fea0003800000 */
.L_x_95:
[----:B-----5:R-:W-:Y:S01]  /*3dc0*/  IMAD.U32 R5, R118, 0x10000, RZ ;  /* 0x0001000076057824 */ /* 0x020fe200078e00ff */
[----:B------:R-:W-:Y:S01]  /*3dd0*/  ISETP.GT.AND P5, PT, R3, 0x88, P5 ;  /* 0x000000880300780c */ /* 0x000fe20002fa4270 */
[----:B------:R-:W-:Y:S02]  /*3de0*/  BSSY B1, `(.L_x_97) ;  /* 0x000000a000017945 */ /* 0x000fe40003800000 */
[----:B------:R-:W-:Y:S01]  /*3df0*/  FMUL R4, R5, R90 ;  /* 0x0000005a05047220 */ /* 0x000fe20000400000 */
[----:B------:R-:W-:-:S03]  /*3e00*/  @P3 IMAD.MOV.U32 R5, RZ, RZ, R15 ;  /* 0x000000ffff053224 */ /* 0x000fc600078e000f */
[----:B------:R-:W-:-:S05]  /*3e10*/  FFMA R4, R25, R22, R4 ;  /* 0x0000001619047223 */ /* 0x000fca0000000004 */
[----:B------:R-:W-:-:S04]  /*3e20*/  F2FP.BF16.F32.PACK_AB R4, RZ, R4 ;  /* 0x00000004ff04723e */ /* 0x000fc800000010ff */
[----:B-1-34-:R-:W-:Y:S01]  /*3e30*/  PRMT R8, R4, 0x7610, R8 ;  /* 0x0000761004087816 */ /* 0x01afe20000000008 */
[----:B------:R-:W-:-:S05]  /*3e40*/  @P3 IMAD.MOV.U32 R4, RZ, RZ, R14 ;  /* 0x000000ffff043224 */ /* 0x000fca00078e000e */
[----:B------:R1:W-:Y:S01]  /*3e50*/  @P3 STG.E.U16 desc[UR38][R4.64+0x2], R8 ;  /* 0x0000020804003986 */ /* 0x0003e2000c101526 */
[----:B------:R-:W-:Y:S05]  /*3e60*/  @!P5 BRA `(.L_x_98) ;  /* 0x000000000004d947 */ /* 0x000fea0003800000 */
[----:B------:R2:W5:Y:S02]  /*3e70*/  LDG.E.LTC128B.U16 R118, desc[UR38][R10.64] ;  /* 0x000000260a767981 */ /* 0x000564000c1e1520 */
.L_x_98:
[----:B------:R-:W-:Y:S05]  /*3e80*/  BSYNC B1 ;  /* 0x0000000000017941 */ /* 0x000fea0003800000 */
.L_x_97:
[----:B-1---5:R-:W-:Y:S01]  /*3e90*/  IMAD.U32 R5, R118, 0x10000, RZ ;  /* 0x0001000076057824 */ /* 0x022fe200078e00ff */
[----:B------:R-:W-:Y:S01]  /*3ea0*/  ISETP.NE.AND P3, PT, R119, RZ, PT ;  /* 0x000000ff7700720c */ /* 0x000fe20003f65270 */
[----:B------:R-:W-:Y:S02]  /*3eb0*/  BSSY B1, `(.L_x_99) ;  /* 0x0000008000017945 */ /* 0x000fe40003800000 */
[----:B------:R-:W-:Y:S01]  /*3ec0*/  FMUL R5, R5, R90 ;  /* 0x0000005a05057220 */ /* 0x000fe20000400000 */
[----:B------:R-:W-:-:S03]  /*3ed0*/  ISETP.GT.AND P3, PT, R3, 0x88, P3 ;  /* 0x000000880300780c */ /* 0x000fc60001f64270 */
[----:B------:R-:W-:-:S05]  /*3ee0*/  FFMA R5, R26, R22, R5 ;  /* 0x000000161a057223 */ /* 0x000fca0000000005 */
[----:B------:R-:W-:-:S05]  /*3ef0*/  F2FP.BF16.F32.PACK_AB R5, RZ, R5 ;  /* 0x00000005ff05723e */ /* 0x000fca00000010ff */
[----:B------:R1:W-:Y:S01]  /*3f00*/  @P5 STG.E.U16 desc[UR38][R62.64], R5 ;  /* 0x000000053e005986 */ /* 0x0003e2000c101526 */
[----:B------:R-:W-:Y:S05]  /*3f10*/  @!P3 BRA `(.L_x_100) ;  /* 0x000000000004b947 */ /* 0x000fea0003800000 */
[----:B------:R3:W5:Y:S02]  /*3f20*/  LDG.E.LTC128B.U16 R118, desc[UR38][R12.64+0x2] ;  /* 0x000002260c767981 */ /* 0x000764000c1e1520 */
.L_x_100:
[----:B------:R-:W-:Y:S05]  /*3f30*/  BSYNC B1 ;  /* 0x0000000000017941 */ /* 0x000fea0003800000 */
.L_x_99:
[----:B-1---5:R-:W-:Y:S01]  /*3f40*/  IMAD.U32 R5, R118, 0x10000, RZ ;  /* 0x0001000076057824 */ /* 0x022fe200078e00ff */
[----:B------:R-:W-:Y:S01]  /*3f50*/  ISETP.NE.AND P5, PT, R116, RZ, PT ;  /* 0x000000ff7400720c */ /* 0x000fe20003fa5270 */
[----:B------:R-:W-:Y:S02]  /*3f60*/  BSSY B1, `(.L_x_101) ;  /* 0x0000008000017945 */ /* 0x000fe40003800000 */
[----:B------:R-:W-:-:S04]  /*3f70*/  FMUL R4, R5, R90 ;  /* 0x0000005a05047220 */ /* 0x000fc80000400000 */
[----:B------:R-:W-:-:S05]  /*3f80*/  FFMA R4, R27, R22, R4 ;  /* 0x000000161b047223 */ /* 0x000fca0000000004 */
[----:B------:R-:W-:-:S05]  /*3f90*/  F2FP.BF16.F32.PACK_AB R4, RZ, R4 ;  /* 0x00000004ff04723e */ /* 0x000fca00000010ff */
[----:B------:R1:W-:Y:S01]  /*3fa0*/  @P3 STG.E.U16 desc[UR38][R64.64+0x2], R4 ;  /* 0x0000020440003986 */ /* 0x0003e2000c101526 */
[----:B------:R-:W-:-:S13]  /*3fb0*/  ISETP.GT.AND P3, PT, R3, 0x80, P5 ;  /* 0x000000800300780c */ /* 0x000fda0002f64270 */
[----:B-1----:R-:W-:Y:S05]  /*3fc0*/  @!P3 BRA `(.L_x_102) ;  /* 0x000000000004b947 */ /* 0x002fea0003800000 */
[----:B------:R1:W5:Y:S02]  /*3fd0*/  LDG.E.LTC128B.U16 R118, desc[UR38][R58.64+0x10] ;  /* 0x000010263a767981 */ /* 0x000364000c1e1520 */
.L_x_102:
[----:B------:R-:W-:Y:S05]  /*3fe0*/  BSYNC B1 ;  /* 0x0000000000017941 */ /* 0x000fea0003800000 */
.L_x_101:
[----:B-----5:R-:W-:Y:S01]  /*3ff0*/  IMAD.U32 R5, R118, 0x10000, RZ ;  /* 0x0001000076057824 */ /* 0x020fe200078e00ff */
[----:B------:R-:W-:Y:S01]  /*4000*/  ISETP.NE.AND P5, PT, R117, RZ, PT ;  /* 0x000000ff7500720c */ /* 0x000fe20003fa5270 */
[----:B------:R-:W-:Y:S01]  /*4010*/  @P3 IMAD.MOV.U32 R4, RZ, RZ, R14 ;  /* 0x000000ffff043224 */ /* 0x000fe200078e000e */
[----:B------:R-:W-:Y:S01]  /*4020*/  BSSY B1, `(.L_x_103) ;  /* 0x000000a000017945 */ /* 0x000fe20003800000 */
[----:B------:R-:W-:-:S04]  /*4030*/  FMUL R5, R5, R90 ;  /* 0x0000005a05057220 */ /* 0x000fc80000400000 */
[----:B------:R-:W-:-:S05]  /*4040*/  FFMA R5, R28, R22, R5 ;  /* 0x000000161c057223 */ /* 0x000fca0000000005 */
[----:B------:R-:W-:-:S04]  /*4050*/  F2FP.BF16.F32.PACK_AB R5, RZ, R5 ;  /* 0x00000005ff05723e */ /* 0x000fc800000010ff */
[----:B------:R-:W-:Y:S01]  /*4060*/  PRMT R8, R5, 0x7610, R8 ;  /* 0x0000761005087816 */ /* 0x000fe20000000008 */
[----:B------:R-:W-:-:S05]  /*4070*/  @P3 IMAD.MOV.U32 R5, RZ, RZ, R15 ;  /* 0x000000ffff053224 */ /* 0x000fca00078e000f */
[----:B------:R4:W-:Y:S01]  /*4080*/  @P3 STG.E.U16 desc[UR38][R4.64+0x10], R8 ;  /* 0x0000100804003986 */ /* 0x0009e2000c101526 */
[----:B------:R-:W-:-:S13]  /*4090*/  ISETP.GT.AND P3, PT, R3, 0x80, P5 ;  /* 0x000000800300780c */ /* 0x000fda0002f64270 */
[----:B----4-:R-:W-:Y:S05]  /*40a0*/  @!P3 BRA `(.L_x_104) ;  /* 0x000000000004b947 */ /* 0x010fea0003800000 */
[----:B------:R4:W5:Y:S02]  /*40b0*/  LDG.E.LTC128B.U16 R118, desc[UR38][R58.64+0x12] ;  /* 0x000012263a767981 */ /* 0x000964000c1e1520 */
.L_x_104:
[----:B------:R-:W-:Y:S05]  /*40c0*/  BSYNC B1 ;  /* 0x0000000000017941 */ /* 0x000fea0003800000 */
.L_x_103:
[----:B-----5:R-:W-:Y:S01]  /*40d0*/  IMAD.U32 R5, R118, 0x10000, RZ ;  /* 0x0001000076057824 */ /* 0x020fe200078e00ff */
[----:B------:R-:W-:Y:S03]  /*40e0*/  BSSY B1, `(.L_x_105) ;  /* 0x000000c000017945 */ /* 0x000fe60003800000 */
[----:B------:R-:W-:Y:S01]  /*40f0*/  FMUL R4, R5, R90 ;  /* 0x0000005a05047220 */ /* 0x000fe20000400000 */
[----:B------:R-:W-:-:S03]  /*4100*/  @P3 IMAD.MOV.U32 R5, RZ, RZ, R15 ;  /* 0x000000ffff053224 */ /* 0x000fc600078e000f */
[----:B------:R-:W-:-:S05]  /*4110*/  FFMA R4, R29, R22, R4 ;  /* 0x000000161d047223 */ /* 0x000fca0000000004 */
[----:B------:R-:W-:-:S04]  /*4120*/  F2FP.BF16.F32.PACK_AB R4, RZ, R4 ;  /* 0x00000004ff04723e */ /* 0x000fc800000010ff */
[----:B------:R-:W-:Y:S01]  /*4130*/  PRMT R8, R4, 0x7610, R8 ;  /* 0x0000761004087816 */ /* 0x000fe20000000008 */
[----:B------:R-:W-:-:S05]  /*4140*/  @P3 IMAD.MOV.U32 R4, RZ, RZ, R14 ;  /* 0x000000ffff043224 */ /* 0x000fca00078e000e */
[----:B------:R0:W-:Y:S01]  /*4150*/  @P3 STG.E.U16 desc[UR38][R4.64+0x12], R8 ;  /* 0x0000120804003986 */ /* 0x0001e2000c101526 */
[----:B------:R-:W-:-:S04]  /*4160*/  ISETP.NE.AND P3, PT, R116, RZ, PT ;  /* 0x000000ff7400720c */ /* 0x000fc80003f65270 */
[----:B------:R-:W-:-:S13]  /*4170*/  ISETP.GT.AND P3, PT, R3, 0x88, P3 ;  /* 0x000000880300780c */ /* 0x000fda0001f64270 */
[----:B0-----:R-:W-:Y:S05]  /*4180*/  @!P3 BRA `(.L_x_106) ;  /* 0x000000000004b947 */ /* 0x001fea0003800000 */
[----:B------:R0:W5:Y:S02]  /*4190*/  LDG.E.LTC128B.U16 R118, desc[UR38][R12.64+0x10] ;  /* 0x000010260c767981 */ /* 0x000164000c1e1520 */
.L_x_106:
[----:B------:R-:W-:Y:S05]  /*41a0*/  BSYNC B1 ;  /* 0x0000000000017941 */ /* 0x000fea0003800000 */
.L_x_105:
        /* <DEDUP_REMOVED lines=9> */
.L_x_108:
[----:B------:R-:W-:Y:S05]  /*4240*/  BSYNC B1 ;  /* 0x0000000000017941 */ /* 0x000fea0003800000 */
.L_x_107:
[----:B-----5:R-:W-:Y:S01]  /*4250*/  IMAD.U32 R5, R118, 0x10000, RZ ;  /* 0x0001000076057824 */ /* 0x020fe200078e00ff */
[----:B------:R-:W-:Y:S01]  /*4260*/  ISETP.NE.AND P5, PT, R101, RZ, PT ;  /* 0x000000ff6500720c */ /* 0x000fe20003fa5270 */
[----:B------:R-:W-:Y:S02]  /*4270*/  BSSY B1, `(.L_x_109) ;  /* 0x000000b000017945 */ /* 0x000fe40003800000 */
[----:B------:R-:W-:Y:S01]  /*4280*/  FMUL R4, R5, R90 ;  /* 0x0000005a05047220 */ /* 0x000fe20000400000 */
[----:B------:R-:W-:-:S03]  /*4290*/  @P3 IMAD.MOV.U32 R5, RZ, RZ, R7 ;  /* 0x000000ffff053224 */ /* 0x000fc600078e0007 */
[----:B------:R-:W-:-:S05]  /*42a0*/  FFMA R4, R31, R22, R4 ;  /* 0x000000161f047223 */ /* 0x000fca0000000004 */
[----:B------:R-:W-:-:S04]  /*42b0*/  F2FP.BF16.F32.PACK_AB R4, RZ, R4 ;  /* 0x00000004ff04723e */ /* 0x000fc800000010ff */
[----:B------:R-:W-:Y:S01]  /*42c0*/  PRMT R8, R4, 0x7610, R8 ;  /* 0x0000761004087816 */ /* 0x000fe20000000008 */
[----:B------:R-:W-:-:S05]  /*42d0*/  @P3 IMAD.MOV.U32 R4, RZ, RZ, R6 ;  /* 0x000000ffff043224 */ /* 0x000fca00078e0006 */
[----:B------:R0:W-:Y:S01]  /*42e0*/  @P3 STG.E.U16 desc[UR38][R4.64+0x12], R8 ;  /* 0x0000120804003986 */ /* 0x0001e2000c101526 */
[----:B------:R-:W-:-:S13]  /*42f0*/  ISETP.GT.AND P3, PT, R3, 0x80, P5 ;  /* 0x000000800300780c */ /* 0x000fda0002f64270 */
[----:B0-----:R-:W-:Y:S05]  /*4300*/  @!P3 BRA `(.L_x_110) ;  /* 0x000000000004b947 */ /* 0x001fea0003800000 */
[----:B------:R0:W5:Y:S02]  /*4310*/  LDG.E.LTC128B.U16 R118, desc[UR38][R58.64+0x20] ;  /* 0x000020263a767981 */ /* 0x000164000c1e1520 */
.L_x_110:
[----:B------:R-:W-:Y:S05]  /*4320*/  BSYNC B1 ;  /* 0x0000000000017941 */ /* 0x000fea0003800000 */
.L_x_109:
        /* <DEDUP_REMOVED lines=13> */
.L_x_112:
[----:B------:R-:W-:Y:S05]  /*4400*/  BSYNC B1 ;  /* 0x0000000000017941 */ /* 0x000fea0003800000 */
.L_x_111:
        /* <DEDUP_REMOVED lines=13> */
.L_x_114:
[----:B------:R-:W-:Y:S05]  /*44e0*/  BSYNC B1 ;  /* 0x0000000000017941 */ /* 0x000fea0003800000 */
.L_x_113:
[----:B-----5:R-:W-:Y:S01]  /*44f0*/  IMAD.U32 R5, R118, 0x10000, RZ ;  /* 0x0001000076057824 */ /* 0x020fe200078e00ff */
[----:B------:R-:W-:Y:S01]  /*4500*/  BSSY B1, `(.L_x_115) ;  /* 0x000000b000017945 */ /* 0x000fe20003800000 */
[----:B------:R-:W-:Y:S02]  /*4510*/  @P3 IMAD.MOV.U32 R4, RZ, RZ, R6 ;  /* 0x000000ffff043224 */ /* 0x000fe400078e0006 */
        /* <DEDUP_REMOVED lines=9> */
.L_x_116:
[----:B------:R-:W-:Y:S05]  /*45b0*/  BSYNC B1 ;  /* 0x0000000000017941 */ /* 0x000fea0003800000 */
.L_x_115:
        /* <DEDUP_REMOVED lines=13> */
.L_x_118:
[----:B------:R-:W-:Y:S05]  /*4690*/  BSYNC B1 ;  /* 0x0000000000017941 */ /* 0x000fea0003800000 */
.L_x_117:
        /* <DEDUP_REMOVED lines=13> */
.L_x_120:
[----:B------:R-:W-:Y:S05]  /*4770*/  BSYNC B1 ;  /* 0x0000000000017941 */ /* 0x000fea0003800000 */
.L_x_119:
        /* <DEDUP_REMOVED lines=13> */
.L_x_122:
[----:B------:R-:W-:Y:S05]  /*4850*/  BSYNC B1 ;  /* 0x0000000000017941 */ /* 0x000fea0003800000 */
.L_x_121:
        /* <DEDUP_REMOVED lines=12> */
.L_x_124:
[----:B------:R-:W-:Y:S05]  /*4920*/  BSYNC B1 ;  /* 0x0000000000017941 */ /* 0x000fea0003800000 */
.L_x_123:
        /* <DEDUP_REMOVED lines=13> */
.L_x_126:
[----:B------:R-:W-:Y:S05]  /*4a00*/  BSYNC B1 ;  /* 0x0000000000017941 */ /* 0x000fea0003800000 */
.L_x_125:
        /* <DEDUP_REMOVED lines=13> */
.L_x_128:
[----:B------:R-:W-:Y:S05]  /*4ae0*/  BSYNC B1 ;  /* 0x0000000000017941 */ /* 0x000fea0003800000 */
.L_x_127:
        /* <DEDUP_REMOVED lines=13> */
.L_x_130:
[----:B------:R-:W-:Y:S05]  /*4bc0*/  BSYNC B1 ;  /* 0x0000000000017941 */ /* 0x000fea0003800000 */
.L_x_129:
        /* <DEDUP_REMOVED lines=12> */
.L_x_132:
[----:B------:R-:W-:Y:S05]  /*4c90*/  BSYNC B1 ;  /* 0x0000000000017941 */ /* 0x000fea0003800000 */
.L_x_131:
        /* <DEDUP_REMOVED lines=13> */
.L_x_134:
[----:B------:R-:W-:Y:S05]  /*4d70*/  BSYNC B1 ;  /* 0x0000000000017941 */ /* 0x000fea0003800000 */
.L_x_133:
        /* <DEDUP_REMOVED lines=12> */
.L_x_136:
[----:B------:R-:W-:Y:S05]  /*4e40*/  BSYNC B1 ;  /* 0x0000000000017941 */ /* 0x000fea0003800000 */
.L_x_135:
        /* <DEDUP_REMOVED lines=12> */
.L_x_138:
[----:B------:R-:W-:Y:S05]  /*4f10*/  BSYNC B1 ;  /* 0x0000000000017941 */ /* 0x000fea0003800000 */
.L_x_137:
        /* <DEDUP_REMOVED lines=12> */
.L_x_140:
[----:B------:R-:W-:Y:S05]  /*4fe0*/  BSYNC B1 ;  /* 0x0000000000017941 */ /* 0x000fea0003800000 */
.L_x_139:
        /* <DEDUP_REMOVED lines=12> */
.L_x_142:
[----:B------:R-:W-:Y:S05]  /*50b0*/  BSYNC B1 ;  /* 0x0000000000017941 */ /* 0x000fea0003800000 */
.L_x_141:
        /* <DEDUP_REMOVED lines=12> */
.L_x_144:
[----:B------:R-:W-:Y:S05]  /*5180*/  BSYNC B1 ;  /* 0x0000000000017941 */ /* 0x000fea0003800000 */
.L_x_143:
[----:B-----5:R-:W-:Y:S01]  /*5190*/  IMAD.U32 R5, R118, 0x10000, RZ ;  /* 0x0001000076057824 */ /* 0x020fe200078e00ff */
[----:B------:R-:W-:Y:S01]  /*51a0*/  ISETP.GT.AND P6, PT, R3, 0x88, P6 ;  /* 0x000000880300780c */ /* 0x000fe200037c4270 */
        /* <DEDUP_REMOVED lines=8> */
[----:B------:R-:W-:Y:S05]  /*5230*/  @!P6 BRA `(.L_x_146) ;  /* 0x000000000004e947 */ /* 0x000fea0003800000 */
[----:B------:R0:W5:Y:S02]  /*5240*/  LDG.E.LTC128B.U16 R118, desc[UR38][R12.64+0x60] ;  /* 0x000060260c767981 */ /* 0x000164000c1e1520 */
.L_x_146:
[----:B------:R-:W-:Y:S05]  /*5250*/  BSYNC B1 ;  /* 0x0000000000017941 */ /* 0x000fea0003800000 */
.L_x_145:
[----:B0----5:R-:W-:Y:S01]  /*5260*/  IMAD.U32 R5, R118, 0x10000, RZ ;  /* 0x0001000076057824 */ /* 0x021fe200078e00ff */
[----:B------:R-:W-:Y:S01]  /*5270*/  ISETP.GT.AND P2, PT, R3, 0x88, P2 ;  /* 0x000000880300780c */ /* 0x000fe20001744270 */
        /* <DEDUP_REMOVED lines=8> */
[----:B------:R-:W-:Y:S05]  /*5300*/  @!P2 BRA `(.L_x_148) ;  /* 0x000000000004a947 */ /* 0x000fea0003800000 */
[----:B------:R0:W5:Y:S02]  /*5310*/  LDG.E.LTC128B.U16 R118, desc[UR38][R12.64+0x62] ;  /* 0x000062260c767981 */ /* 0x000164000c1e1520 */
.L_x_148:
[----:B------:R-:W-:Y:S05]  /*5320*/  BSYNC B1 ;  /* 0x0000000000017941 */ /* 0x000fea0003800000 */
.L_x_147:
[----:B0----5:R-:W-:Y:S01]  /*5330*/  IMAD.U32 R5, R118, 0x10000, RZ ;  /* 0x0001000076057824 */ /* 0x021fe200078e00ff */
        /* <DEDUP_REMOVED lines=11> */
.L_x_150:
[----:B------:R-:W-:Y:S05]  /*53f0*/  BSYNC B1 ;  /* 0x0000000000017941 */ /* 0x000fea0003800000 */
.L_x_149:
        /* <DEDUP_REMOVED lines=12> */
.L_x_152:
[----:B------:R-:W-:Y:S05]  /*54c0*/  BSYNC B1 ;  /* 0x0000000000017941 */ /* 0x000fea0003800000 */
.L_x_151:
[----:B0----5:R-:W-:Y:S01]  /*54d0*/  IMAD.U32 R5, R118, 0x10000, RZ ;  /* 0x0001000076057824 */ /* 0x021fe200078e00ff */
[----:B------:R-:W-:Y:S01]  /*54e0*/  ISETP.GT.AND P1, PT, R3, 0x88, P1 ;  /* 0x000000880300780c */ /* 0x000fe20000f24270 */
[----:B------:R-:W-:Y:S02]  /*54f0*/  BSSY B1, `(.L_x_153) ;  /* 0x0000007000017945 */ /* 0x000fe40003800000 */
[----:B------:R-:W-:-:S04]  /*5500*/  FMUL R4, R5, R90 ;  /* 0x0000005a05047220 */ /* 0x000fc80000400000 */
[----:B------:R-:W-:-:S05]  /*5510*/  FFMA R4, R53, R22, R4 ;  /* 0x0000001635047223 */ /* 0x000fca0000000004 */
[----:B------:R-:W-:-:S05]  /*5520*/  F2FP.BF16.F32.PACK_AB R4, RZ, R4 ;  /* 0x00000004ff04723e */ /* 0x000fca00000010ff */
[----:B------:R0:W-:Y:S01]  /*5530*/  @P2 STG.E.U16 desc[UR38][R14.64+0x72], R4 ;  /* 0x000072040e002986 */ /* 0x0001e2000c101526 */
[----:B------:R-:W-:Y:S05]  /*5540*/  @!P1 BRA `(.L_x_154) ;  /* 0x0000000000049947 */ /* 0x000fea0003800000 */
[----:B------:R0:W5:Y:S02]  /*5550*/  LDG.E.LTC128B.U16 R118, desc[UR38][R12.64+0x70] ;  /* 0x000070260c767981 */ /* 0x000164000c1e1520 */
.L_x_154:
[----:B------:R-:W-:Y:S05]  /*5560*/  BSYNC B1 ;  /* 0x0000000000017941 */ /* 0x000fea0003800000 */
.L_x_153:
[----:B-----5:R-:W-:Y:S01]  /*5570*/  IMAD.U32 R5, R118, 0x10000, RZ ;  /* 0x0001000076057824 */ /* 0x020fe200078e00ff */
[----:B------:R-:W-:Y:S01]  /*5580*/  ISETP.GT.AND P0, PT, R3, 0x88, P0 ;  /* 0x000000880300780c */ /* 0x000fe20000704270 */
[----:B0-----:R-:W-:Y:S01]  /*5590*/  @P1 IMAD.MOV.U32 R4, RZ, RZ, R6 ;  /* 0x000000ffff041224 */ /* 0x001fe200078e0006 */
        /* <DEDUP_REMOVED lines=9> */
.L_x_156:
[----:B------:R-:W-:Y:S05]  /*5630*/  BSYNC B1 ;  /* 0x0000000000017941 */ /* 0x000fea0003800000 */
.L_x_155:
[----:B------:R-:W-:Y:S05]  /*5640*/  @!P0 BRA `(.L_x_157) ;  /* 0x0000001400688947 */ /* 0x000fea0003800000 */
[----:B-----5:R-:W-:-:S04]  /*5650*/  IMAD.U32 R3, R118, 0x10000, RZ ;  /* 0x0001000076037824 */ /* 0x020fc800078e00ff */
[----:B0-----:R-:W-:-:S04]  /*5660*/  FMUL R4, R3, R90 ;  /* 0x0000005a03047220 */ /* 0x001fc80000400000 */
[----:B------:R-:W-:-:S05]  /*5670*/  FFMA R4, R55, R22, R4 ;  /* 0x0000001637047223 */ /* 0x000fca0000000004 */
[----:B------:R-:W-:-:S05]  /*5680*/  F2FP.BF16.F32.PACK_AB R4, RZ, R4 ;  /* 0x00000004ff04723e */ /* 0x000fca00000010ff */
[----:B------:R0:W-:Y:S01]  /*5690*/  STG.E.U16 desc[UR38][R6.64+0x72], R4 ;  /* 0x0000720406007986 */ /* 0x0001e2000c101526 */
[----:B------:R-:W-:Y:S05]  /*56a0*/  BRA `(.L_x_157) ;  /* 0x0000001400507947 */ /* 0x000fea0003800000 */
.L_x_34:
[----:B------:R-:W-:Y:S01]  /*56b0*/  ULDC.64 UR4, c[0x0][0x5c0] ;  /* 0x0001700000047ab9 */ /* 0x000fe20000000a00 */
[----:B------:R-:W-:Y:S01]  /*56c0*/  ISETP.GT.AND P4, PT, R4, 0x1, PT ;  /* 0x000000010400780c */ /* 0x000fe20003f84270 */
[-C--:B------:R-:W-:Y:S01]  /*56d0*/  FMUL R56, R56, R22.reuse ;  /* 0x0000001638387220 */ /* 0x080fe20000400000 */
[----:B------:R-:W-:Y:S01]  /*56e0*/  LEA R10, P1, R110, UR4, 0x1 ;  /* 0x000000046e0a7c11 */ /* 0x000fe2000f8208ff */
[-C--:B------:R-:W-:Y:S01]  /*56f0*/  FMUL R57, R57, R22.reuse ;  /* 0x0000001639397220 */ /* 0x080fe20000400000 */
[C---:B------:R-:W-:Y:S01]  /*5700*/  IMAD.SHL.U32 R7, R91.reuse, 0x2, RZ ;  /* 0x000000025b077824 */ /* 0x040fe200078e00ff */
[----:B------:R-:W-:Y:S01]  /*5710*/  SHF.L.U64.HI R5, R91, 0x1, R94 ;  /* 0x000000015b057819 */ /* 0x000fe2000001025e */
[----:B------:R-:W-:Y:S01]  /*5720*/  IMAD.SHL.U32 R23, R92, 0x2, RZ ;  /* 0x000000025c177824 */ /* 0x000fe200078e00ff */
[----:B------:R-:W-:Y:S01]  /*5730*/  LEA.HI.X R11, R110, UR5, R113, 0x1, P1 ;  /* 0x000000056e0b7c11 */ /* 0x000fe200088f0c71 */
[-C--:B------:R-:W-:Y:S01]  /*5740*/  FMUL R58, R58, R22.reuse ;  /* 0x000000163a3a7220 */ /* 0x080fe20000400000 */
[----:B------:R-:W-:Y:S01]  /*5750*/  ISETP.GT.AND P1, PT, R3, RZ, P4 ;  /* 0x000000ff0300720c */ /* 0x000fe20002724270 */
[----:B------:R-:W-:Y:S01]  /*5760*/  FMUL R59, R59, R22 ;  /* 0x000000163b3b7220 */ /* 0x000fe20000400000 */
[----:B------:R-:W-:Y:S01]  /*5770*/  F2FP.BF16.F32.PACK_AB R56, RZ, R56 ;  /* 0x00000038ff38723e */ /* 0x000fe200000010ff */
[-C--:B------:R-:W-:Y:S01]  /*5780*/  FMUL R60, R60, R22.reuse ;  /* 0x000000163c3c7220 */ /* 0x080fe20000400000 */
[----:B------:R-:W-:Y:S01]  /*5790*/  F2FP.BF16.F32.PACK_AB R57, RZ, R57 ;  /* 0x00000039ff39723e */ /* 0x000fe200000010ff */
[----:B------:R-:W-:Y:S01]  /*57a0*/  FMUL R61, R61, R22 ;  /* 0x000000163d3d7220 */ /* 0x000fe20000400000 */
[----:B------:R-:W-:Y:S01]  /*57b0*/  SHF.L.U64.HI R13, R92, 0x1, R93 ;  /* 0x000000015c0d7819 */ /* 0x000fe2000001025d */
[----:B------:R-:W-:Y:S01]  /*57c0*/  @P0 STG.E.U16 desc[UR38][R10.64], R56 ;  /* 0x000000380a000986 */ /* 0x000fe2000c101526 */
[----:B------:R-:W-:Y:S01]  /*57d0*/  IADD3 R8, P0, R7, R10, RZ ;  /* 0x0000000a07087210 */ /* 0x000fe20007f1e0ff */
[-C--:B------:R-:W-:Y:S01]  /*57e0*/  FMUL R62, R62, R22.reuse ;  /* 0x000000163e3e7220 */ /* 0x080fe20000400000 */
[----:B------:R-:W-:Y:S01]  /*57f0*/  ISETP.GT.AND P2, PT, R3, 0x8, P5 ;  /* 0x000000080300780c */ /* 0x000fe20002f44270 */
[----:B------:R-:W-:Y:S01]  /*5800*/  FMUL R63, R63, R22 ;  /* 0x000000163f3f7220 */ /* 0x000fe20000400000 */
[----:B------:R-:W-:Y:S01]  /*5810*/  ISETP.GT.AND P3, PT, R4, 0x8, PT ;  /* 0x000000080400780c */ /* 0x000fe20003f64270 */
[----:B------:R-:W-:Y:S01]  /*5820*/  IMAD.X R9, R5, 0x1, R11, P0 ;  /* 0x0000000105097824 */ /* 0x000fe200000e060b */
[----:B------:R-:W-:Y:S01]  /*5830*/  @P1 STG.E.U16 desc[UR38][R10.64+0x2], R57 ;  /* 0x000002390a001986 */ /* 0x000fe2000c101526 */
[----:B------:R-:W-:Y:S01]  /*5840*/  IADD3 R6, P0, P1, R23, R10, R7 ;  /* 0x0000000a17067210 */ /* 0x000fe2000791e007 */
[----:B------:R-:W-:Y:S01]  /*5850*/  FMUL R64, R64, R22 ;  /* 0x0000001640407220 */ /* 0x000fe20000400000 */
[----:B------:R-:W-:Y:S01]  /*5860*/  F2FP.BF16.F32.PACK_AB R58, RZ, R58 ;  /* 0x0000003aff3a723e */ /* 0x000fe200000010ff */
[-C--:B------:R-:W-:Y:S01]  /*5870*/  FMUL R65, R65, R22.reuse ;  /* 0x0000001641417220 */ /* 0x080fe20000400000 */
[----:B------:R-:W-:Y:S01]  /*5880*/  IADD3.X R7, R13, R11, R5, P0, P1 ;  /* 0x0000000b0d077210 */ /* 0x000fe200007e2405 */
[-C--:B------:R-:W-:Y:S01]  /*5890*/  FMUL R66, R66, R22.reuse ;  /* 0x0000001642427220 */ /* 0x080fe20000400000 */
[----:B------:R-:W-:Y:S01]  /*58a0*/  ISETP.GT.AND P1, PT, R3, 0x8, P4 ;  /* 0x000000080300780c */ /* 0x000fe20002724270 */
[-C--:B------:R-:W-:Y:S01]  /*58b0*/  FMUL R67, R67, R22.reuse ;  /* 0x0000001643437220 */ /* 0x080fe20000400000 */
[----:B------:R-:W-:Y:S01]  /*58c0*/  ISETP.GT.AND P0, PT, R3, RZ, P3 ;  /* 0x000000ff0300720c */ /* 0x000fe20001f04270 */
[----:B------:R-:W-:Y:S01]  /*58d0*/  @P2 STG.E.U16 desc[UR38][R8.64], R58 ;  /* 0x0000003a08002986 */ /* 0x000fe2000c101526 */
[----:B------:R-:W-:Y:S01]  /*58e0*/  F2FP.BF16.F32.PACK_AB R59, RZ, R59 ;  /* 0x0000003bff3b723e */ /* 0x000fe200000010ff */
[----:B------:R-:W-:Y:S01]  /*58f0*/  FMUL R68, R68, R22 ;  /* 0x0000001644447220 */ /* 0x000fe20000400000 */
[----:B------:R-:W-:Y:S01]  /*5900*/  F2FP.BF16.F32.PACK_AB R60, RZ, R60 ;  /* 0x0000003cff3c723e */ /* 0x000fe200000010ff */
[-C--:B------:R-:W-:Y:S01]  /*5910*/  FMUL R69, R69, R22.reuse ;  /* 0x0000001645457220 */ /* 0x080fe20000400000 */
[----:B------:R-:W-:Y:S01]  /*5920*/  ISETP.GT.AND P2, PT, R4, 0x9, PT ;  /* 0x000000090400780c */ /* 0x000fe20003f44270 */
[-C--:B------:R-:W-:Y:S01]  /*5930*/  FMUL R70, R70, R22.reuse ;  /* 0x0000001646467220 */ /* 0x080fe20000400000 */
[----:B------:R-:W-:Y:S01]  /*5940*/  F2FP.BF16.F32.PACK_AB R61, RZ, R61 ;  /* 0x0000003dff3d723e */ /* 0x000fe200000010ff */
[----:B------:R-:W-:Y:S01]  /*5950*/  FMUL R71, R71, R22 ;  /* 0x0000001647477220 */ /* 0x000fe20000400000 */
[----:B------:R-:W-:Y:S01]  /*5960*/  F2FP.BF16.F32.PACK_AB R62, RZ, R62 ;  /* 0x0000003eff3e723e */ /* 0x000fe200000010ff */
[----:B------:R-:W-:Y:S01]  /*5970*/  @P1 STG.E.U16 desc[UR38][R8.64+0x2], R59 ;  /* 0x0000023b08001986 */ /* 0x000fe2000c101526 */
[----:B------:R-:W-:Y:S01]  /*5980*/  F2FP.BF16.F32.PACK_AB R63, RZ, R63 ;  /* 0x0000003fff3f723e */ /* 0x000fe200000010ff */
[----:B------:R-:W-:Y:S01]  /*5990*/  FMUL R72, R72, R22 ;  /* 0x0000001648487220 */ /* 0x000fe20000400000 */
[----:B------:R-:W-:Y:S01]  /*59a0*/  F2FP.BF16.F32.PACK_AB R64, RZ, R64 ;  /* 0x00000040ff40723e */ /* 0x000fe200000010ff */
[----:B------:R-:W-:Y:S01]  /*59b0*/  @P0 STG.E.U16 desc[UR38][R10.64+0x10], R60 ;  /* 0x0000103c0a000986 */ /* 0x000fe2000c101526 */
[----:B------:R-:W-:Y:S01]  /*59c0*/  ISETP.GT.AND P0, PT, R3, RZ, P2 ;  /* 0x000000ff0300720c */ /* 0x000fe20001704270 */
[-C--:B------:R-:W-:Y:S01]  /*59d0*/  FMUL R73, R73, R22.reuse ;  /* 0x0000001649497220 */ /* 0x080fe20000400000 */
[----:B------:R-:W-:Y:S01]  /*59e0*/  ISETP.GT.AND P1, PT, R4, 0x11, PT ;  /* 0x000000110400780c */ /* 0x000fe20003f24270 */
[-C--:B------:R-:W-:Y:S01]  /*59f0*/  FMUL R74, R74, R22.reuse ;  /* 0x000000164a4a7220 */ /* 0x080fe20000400000 */
[----:B------:R-:W-:Y:S01]  /*5a00*/  F2FP.BF16.F32.PACK_AB R65, RZ, R65 ;  /* 0x00000041ff41723e */ /* 0x000fe200000010ff */
[----:B------:R-:W-:Y:S01]  /*5a10*/  FMUL R75, R75, R22 ;  /* 0x000000164b4b7220 */ /* 0x000fe20000400000 */
[----:B------:R-:W-:Y:S01]  /*5a20*/  F2FP.BF16.F32.PACK_AB R66, RZ, R66 ;  /* 0x00000042ff42723e */ /* 0x000fe200000010ff */
[-C--:B------:R-:W-:Y:S01]  /*5a30*/  FMUL R76, R76, R22.reuse ;  /* 0x000000164c4c7220 */ /* 0x080fe20000400000 */
[----:B------:R-:W-:Y:S01]  /*5a40*/  F2FP.BF16.F32.PACK_AB R67, RZ, R67 ;  /* 0x00000043ff43723e */ /* 0x000fe200000010ff */
[----:B------:R-:W-:Y:S01]  /*5a50*/  FMUL R77, R77, R22 ;  /* 0x000000164d4d7220 */ /* 0x000fe20000400000 */
[----:B------:R-:W-:Y:S01]  /*5a60*/  F2FP.BF16.F32.PACK_AB R68, RZ, R68 ;  /* 0x00000044ff44723e */ /* 0x000fe200000010ff */
[-C--:B------:R-:W-:Y:S01]  /*5a70*/  FMUL R78, R78, R22.reuse ;  /* 0x000000164e4e7220 */ /* 0x080fe20000400000 */
[----:B------:R-:W-:Y:S01]  /*5a80*/  F2FP.BF16.F32.PACK_AB R69, RZ, R69 ;  /* 0x00000045ff45723e */ /* 0x000fe200000010ff */
[----:B------:R-:W-:Y:S01]  /*5a90*/  @P0 STG.E.U16 desc[UR38][R10.64+0x12], R61 ;  /* 0x0000123d0a000986 */ /* 0x000fe2000c101526 */
[----:B------:R-:W-:Y:S01]  /*5aa0*/  ISETP.GT.AND P0, PT, R3, 0x8, P3 ;  /* 0x000000080300780c */ /* 0x000fe20001f04270 */
        /* <DEDUP_REMOVED lines=14> */
[-C--:B------:R-:W-:Y:S01]  /*5b90*/  FMUL R85, R85, R22.reuse ;  /* 0x0000001655557220 */ /* 0x080fe20000400000 */
[----:B------:R-:W-:Y:S01]  /*5ba0*/  ISETP.GT.AND P2, PT, R4, 0x10, PT ;  /* 0x000000100400780c */ /* 0x000fe20003f44270 */
        /* <DEDUP_REMOVED lines=10> */
[----:B------:R-:W-:Y:S01]  /*5c50*/  @P0 STG.E.U16 desc[UR38][R8.64+0x12], R63 ;  /* 0x0000123f08000986 */ /* 0x000fe2000c101526 */
[----:B------:R-:W-:Y:S01]  /*5c60*/  ISETP.GT.AND P0, PT, R3, RZ, P2 ;  /* 0x000000ff0300720c */ /* 0x000fe20001704270 */
        /* <DEDUP_REMOVED lines=12> */
[----:B------:R-:W-:Y:S01]  /*5d30*/  @P0 STG.E.U16 desc[UR38][R10.64+0x20], R64 ;  /* 0x000020400a000986 */ /* 0x000fe2000c101526 */
[----:B------:R-:W-:Y:S01]  /*5d40*/  ISETP.GT.AND P0, PT, R3, RZ, P1 ;  /* 0x000000ff0300720c */ /* 0x000fe20000f04270 */
        /* <DEDUP_REMOVED lines=13> */
[----:B------:R-:W-:Y:S01]  /*5e20*/  ISETP.GT.AND P0, PT, R3, 0x8, P2 ;  /* 0x000000080300780c */ /* 0x000fe20001704270 */
        /* <DEDUP_REMOVED lines=36> */
[----:B------:R-:W-:Y:S01]  /*6070*/  FMUL R55, R55, R22 ;  /* 0x0000001637377220 */ /* 0x000fe20000400000 */
[----:B------:R-:W-:-:S02]  /*6080*/  F2FP.BF16.F32.PACK_AB R41, RZ, R41 ;  /* 0x00000029ff29723e */ /* 0x000fc400000010ff */
[----:B------:R-:W-:Y:S01]  /*6090*/  F2FP.BF16.F32.PACK_AB R42, RZ, R42 ;  /* 0x0000002aff2a723e */ /* 0x000fe200000010ff */
[----:B------:R-:W-:Y:S01]  /*60a0*/  @P0 STG.E.U16 desc[UR38][R10.64+0x30], R68 ;  /* 0x000030440a000986 */ /* 0x000fe2000c101526 */
[----:B------:R-:W-:Y:S02]  /*60b0*/  ISETP.GT.AND P0, PT, R3, RZ, P1 ;  /* 0x000000ff0300720c */ /* 0x000fe40000f04270 */
[----:B------:R-:W-:Y:S02]  /*60c0*/  F2FP.BF16.F32.PACK_AB R43, RZ, R43 ;  /* 0x0000002bff2b723e */ /* 0x000fe400000010ff */
[----:B------:R-:W-:Y:S02]  /*60d0*/  F2FP.BF16.F32.PACK_AB R44, RZ, R44 ;  /* 0x0000002cff2c723e */ /* 0x000fe400000010ff */
[----:B------:R-:W-:Y:S02]  /*60e0*/  F2FP.BF16.F32.PACK_AB R45, RZ, R45 ;  /* 0x0000002dff2d723e */ /* 0x000fe400000010ff */
[----:B------:R-:W-:-:S02]  /*60f0*/  F2FP.BF16.F32.PACK_AB R46, RZ, R46 ;  /* 0x0000002eff2e723e */ /* 0x000fc400000010ff */
[----:B------:R-:W-:Y:S02]  /*6100*/  F2FP.BF16.F32.PACK_AB R47, RZ, R47 ;  /* 0x0000002fff2f723e */ /* 0x000fe400000010ff */
[----:B------:R-:W-:Y:S01]  /*6110*/  F2FP.BF16.F32.PACK_AB R48, RZ, R48 ;  /* 0x00000030ff30723e */ /* 0x000fe200000010ff */
[----:B------:R-:W-:Y:S01]  /*6120*/  @P0 STG.E.U16 desc[UR38][R10.64+0x32], R69 ;  /* 0x000032450a000986 */ /* 0x000fe2000c101526 */
[----:B------:R-:W-:Y:S02]  /*6130*/  ISETP.GT.AND P0, PT, R3, 0x8, P2 ;  /* 0x000000080300780c */ /* 0x000fe40001704270 */
[----:B------:R-:W-:Y:S02]  /*6140*/  ISETP.GT.AND P2, PT, R4, 0x20, PT ;  /* 0x000000200400780c */ /* 0x000fe40003f44270 */
[----:B------:R-:W-:Y:S02]  /*6150*/  F2FP.BF16.F32.PACK_AB R49, RZ, R49 ;  /* 0x00000031ff31723e */ /* 0x000fe400000010ff */
[----:B------:R-:W-:-:S02]  /*6160*/  F2FP.BF16.F32.PACK_AB R50, RZ, R50 ;  /* 0x00000032ff32723e */ /* 0x000fc400000010ff */
[----:B------:R-:W-:Y:S02]  /*6170*/  F2FP.BF16.F32.PACK_AB R51, RZ, R51 ;  /* 0x00000033ff33723e */ /* 0x000fe400000010ff */
[----:B------:R-:W-:Y:S02]  /*6180*/  F2FP.BF16.F32.PACK_AB R52, RZ, R52 ;  /* 0x00000034ff34723e */ /* 0x000fe400000010ff */
[----:B------:R-:W-:Y:S01]  /*6190*/  F2FP.BF16.F32.PACK_AB R53, RZ, R53 ;  /* 0x00000035ff35723e */ /* 0x000fe200000010ff */
[----:B------:R-:W-:Y:S01]  /*61a0*/  @P0 STG.E.U16 desc[UR38][R8.64+0x30], R70 ;  /* 0x0000304608000986 */ /* 0x000fe2000c101526 */
[----:B------:R-:W-:Y:S02]  /*61b0*/  ISETP.GT.AND P0, PT, R3, 0x8, P1 ;  /* 0x000000080300780c */ /* 0x000fe40000f04270 */
[----:B------:R-:W-:Y:S02]  /*61c0*/  ISETP.GT.AND P1, PT, R4, 0x21, PT ;  /* 0x000000210400780c */ /* 0x000fe40003f24270 */
[----:B------:R-:W-:-:S02]  /*61d0*/  F2FP.BF16.F32.PACK_AB R54, RZ, R54 ;  /* 0x00000036ff36723e */ /* 0x000fc400000010ff */
[----:B------:R-:W-:-:S07]  /*61e0*/  F2FP.BF16.F32.PACK_AB R55, RZ, R55 ;  /* 0x00000037ff37723e */ /* 0x000fce00000010ff */
[----:B------:R-:W-:Y:S01]  /*61f0*/  @P0 STG.E.U16 desc[UR38][R8.64+0x32], R71 ;  /* 0x0000324708000986 */ /* 0x000fe2000c101526 */
[----:B------:R-:W-:-:S13]  /*6200*/  ISETP.GT.AND P0, PT, R3, RZ, P2 ;  /* 0x000000ff0300720c */ /* 0x000fda0001704270 */
[----:B------:R-:W-:Y:S01]  /*6210*/  @P0 STG.E.U16 desc[UR38][R10.64+0x40], R72 ;  /* 0x000040480a000986 */ /* 0x000fe2000c101526 */
[----:B------:R-:W-:-:S13]  /*6220*/  ISETP.GT.AND P0, PT, R3, RZ, P1 ;  /* 0x000000ff0300720c */ /* 0x000fda0000f04270 */
[----:B------:R-:W-:Y:S01]  /*6230*/  @P0 STG.E.U16 desc[UR38][R10.64+0x42], R73 ;  /* 0x000042490a000986 */ /* 0x000fe2000c101526 */
[----:B------:R-:W-:Y:S02]  /*6240*/  ISETP.GT.AND P0, PT, R3, 0x8, P2 ;  /* 0x000000080300780c */ /* 0x000fe40001704270 */
[----:B------:R-:W-:-:S11]  /*6250*/  ISETP.GT.AND P2, PT, R4, 0x38, PT ;  /* 0x000000380400780c */ /* 0x000fd60003f44270 */
[----:B------:R-:W-:Y:S01]  /*6260*/  @P0 STG.E.U16 desc[UR38][R8.64+0x40], R74 ;  /* 0x0000404a08000986 */ /* 0x000fe2000c101526 */
[----:B------:R-:W-:Y:S02]  /*6270*/  ISETP.GT.AND P0, PT, R3, 0x8, P1 ;  /* 0x000000080300780c */ /* 0x000fe40000f04270 */
[----:B------:R-:W-:-:S11]  /*6280*/  ISETP.GT.AND P1, PT, R4, 0x28, PT ;  /* 0x000000280400780c */ /* 0x000fd60003f24270 */
[----:B------:R-:W-:Y:S01]  /*6290*/  @P0 STG.E.U16 desc[UR38][R8.64+0x42], R75 ;  /* 0x0000424b08000986 */ /* 0x000fe2000c101526 */
[----:B------:R-:W-:-:S13]  /*62a0*/  ISETP.GT.AND P0, PT, R3, RZ, P1 ;  /* 0x000000ff0300720c */ /* 0x000fda0000f04270 */
[----:B------:R-:W-:Y:S01]  /*62b0*/  @P0 STG.E.U16 desc[UR38][R10.64+0x50], R76 ;  /* 0x0000504c0a000986 */ /* 0x000fe2000c101526 */
[----:B------:R-:W-:-:S13]  /*62c0*/  ISETP.GT.AND P0, PT, R3, RZ, P4 ;  /* 0x000000ff0300720c */ /* 0x000fda0002704270 */
[----:B------:R-:W-:Y:S01]  /*62d0*/  @P0 STG.E.U16 desc[UR38][R10.64+0x52], R77 ;  /* 0x0000524d0a000986 */ /* 0x000fe2000c101526 */
[----:B------:R-:W-:-:S13]  /*62e0*/  ISETP.GT.AND P0, PT, R3, 0x8, P1 ;  /* 0x000000080300780c */ /* 0x000fda0000f04270 */
[----:B------:R-:W-:Y:S01]  /*62f0*/  @P0 STG.E.U16 desc[UR38][R8.64+0x50], R78 ;  /* 0x0000504e08000986 */ /* 0x000fe2000c101526 */
[----:B------:R-:W-:-:S13]  /*6300*/  ISETP.GT.AND P0, PT, R3, 0x8, P4 ;  /* 0x000000080300780c */ /* 0x000fda0002704270 */
[----:B------:R-:W-:Y:S01]  /*6310*/  @P0 STG.E.U16 desc[UR38][R8.64+0x52], R79 ;  /* 0x0000524f08000986 */ /* 0x000fe2000c101526 */
[----:B------:R-:W-:-:S04]  /*6320*/  ISETP.GT.AND P0, PT, R4, 0x30, PT ;  /* 0x000000300400780c */ /* 0x000fc80003f04270 */
        /* <DEDUP_REMOVED lines=8> */
[----:B------:R-:W-:-:S05]  /*63b0*/  IADD3 R14, P1, R23, R8, RZ ;  /* 0x00000008170e7210 */ /* 0x000fca0007f3e0ff */
[----:B------:R-:W-:Y:S01]  /*63c0*/  IMAD.X R15, R13, 0x1, R9, P1 ;  /* 0x000000010d0f7824 */ /* 0x000fe200008e0609 */
[----:B------:R-:W-:-:S13]  /*63d0*/  ISETP.GT.AND P1, PT, R3, RZ, P2 ;  /* 0x000000ff0300720c */ /* 0x000fda0001724270 */
[----:B------:R-:W-:Y:S01]  /*63e0*/  @P1 STG.E.U16 desc[UR38][R10.64+0x70], R84 ;  /* 0x000070540a001986 */ /* 0x000fe2000c101526 */
[----:B------:R-:W-:-:S05]  /*63f0*/  IADD3 R20, P1, R23, R8, RZ ;  /* 0x0000000817147210 */ /* 0x000fca0007f3e0ff */
[----:B------:R-:W-:Y:S01]  /*6400*/  IMAD.X R21, R13, 0x1, R9, P1 ;  /* 0x000000010d157824 */ /* 0x000fe200008e0609 */
[----:B------:R-:W-:-:S05]  /*6410*/  IADD3 R12, P1, R23, R10, RZ ;  /* 0x0000000a170c7210 */ /* 0x000fca0007f3e0ff */
[----:B------:R-:W-:Y:S01]  /*6420*/  IMAD.X R13, R13, 0x1, R11, P1 ;  /* 0x000000010d0d7824 */ /* 0x000fe200008e060b */
[----:B------:R-:W-:-:S04]  /*6430*/  ISETP.GT.AND P1, PT, R4, 0x39, PT ;  /* 0x000000390400780c */ /* 0x000fc80003f24270 */
[----:B------:R-:W-:-:S13]  /*6440*/  ISETP.GT.AND P6, PT, R3, RZ, P1 ;  /* 0x000000ff0300720c */ /* 0x000fda0000fc4270 */
[----:B------:R-:W-:Y:S01]  /*6450*/  @P6 STG.E.U16 desc[UR38][R10.64+0x72], R85 ;  /* 0x000072550a006986 */ /* 0x000fe2000c101526 */
[----:B------:R-:W-:-:S13]  /*6460*/  ISETP.GT.AND P6, PT, R3, 0x8, P2 ;  /* 0x000000080300780c */ /* 0x000fda00017c4270 */
[----:B------:R-:W-:Y:S01]  /*6470*/  @P6 STG.E.U16 desc[UR38][R8.64+0x70], R86 ;  /* 0x0000705608006986 */ /* 0x000fe2000c101526 */
[----:B------:R-:W-:-:S13]  /*6480*/  ISETP.GT.AND P6, PT, R3, 0x8, P1 ;  /* 0x000000080300780c */ /* 0x000fda0000fc4270 */
[----:B------:R0:W-:Y:S01]  /*6490*/  @P6 STG.E.U16 desc[UR38][R8.64+0x72], R87 ;  /* 0x0000725708006986 */ /* 0x0001e2000c101526 */
[C---:B------:R-:W-:Y:S02]  /*64a0*/  ISETP.GT.AND P6, PT, R3.reuse, 0x80, P5 ;  /* 0x000000800300780c */ /* 0x040fe40002fc4270 */
[----:B------:R-:W-:-:S11]  /*64b0*/  ISETP.GT.AND P5, PT, R3, 0x88, P5 ;  /* 0x000000880300780c */ /* 0x000fd60002fa4270 */
[----:B------:R-:W-:Y:S01]  /*64c0*/  @P6 STG.E.U16 desc[UR38][R12.64], R24 ;  /* 0x000000180c006986 */ /* 0x000fe2000c101526 */
[----:B------:R-:W-:-:S04]  /*64d0*/  ISETP.GT.AND P6, PT, R4, 0x1, PT ;  /* 0x000000010400780c */ /* 0x000fc80003fc4270 */
[----:B------:R-:W-:-:S13]  /*64e0*/  ISETP.GT.AND P6, PT, R3, 0x80, P6 ;  /* 0x000000800300780c */ /* 0x000fda00037c4270 */
[----:B0-----:R-:W-:Y:S02]  /*64f0*/  @P6 IMAD.MOV.U32 R8, RZ, RZ, R12 ;  /* 0x000000ffff086224 */ /* 0x001fe400078e000c */
[----:B------:R-:W-:-:S05]  /*6500*/  @P6 IMAD.MOV.U32 R9, RZ, RZ, R13 ;  /* 0x000000ffff096224 */ /* 0x000fca00078e000d */
[----:B------:R0:W-:Y:S01]  /*6510*/  @P6 STG.E.U16 desc[UR38][R8.64+0x2], R25 ;  /* 0x0000021908006986 */ /* 0x0001e2000c101526 */
[----:B------:R-:W-:-:S03]  /*6520*/  ISETP.GT.AND P6, PT, R4, 0x1, PT ;  /* 0x000000010400780c */ /* 0x000fc60003fc4270 */
[----:B------:R-:W-:Y:S01]  /*6530*/  @P5 STG.E.U16 desc[UR38][R14.64], R26 ;  /* 0x0000001a0e005986 */ /* 0x000fe2000c101526 */
[----:B------:R-:W-:Y:S02]  /*6540*/  ISETP.GT.AND P5, PT, R3, 0x88, P6 ;  /* 0x000000880300780c */ /* 0x000fe400037a4270 */
[----:B------:R-:W-:-:S11]  /*6550*/  ISETP.GT.AND P6, PT, R4, 0x8, PT ;  /* 0x000000080400780c */ /* 0x000fd60003fc4270 */
[----:B------:R-:W-:Y:S01]  /*6560*/  @P5 STG.E.U16 desc[UR38][R20.64+0x2], R27 ;  /* 0x0000021b14005986 */ /* 0x000fe2000c101526 */
[----:B------:R-:W-:Y:S02]  /*6570*/  ISETP.GT.AND P5, PT, R3, 0x80, P6 ;  /* 0x000000800300780c */ /* 0x000fe400037a4270 */
[----:B------:R-:W-:-:S11]  /*6580*/  ISETP.GT.AND P6, PT, R4, 0x9, PT ;  /* 0x000000090400780c */ /* 0x000fd60003fc4270 */
[----:B0-----:R-:W-:Y:S02]  /*6590*/  @P5 IMAD.MOV.U32 R8, RZ, RZ, R12 ;  /* 0x000000ffff085224 */ /* 0x001fe400078e000c */
[----:B------:R-:W-:-:S05]  /*65a0*/  @P5 IMAD.MOV.U32 R9, RZ, RZ, R13 ;  /* 0x000000ffff095224 */ /* 0x000fca00078e000d */
[----:B------:R0:W-:Y:S01]  /*65b0*/  @P5 STG.E.U16 desc[UR38][R8.64+0x10], R28 ;  /* 0x0000101c08005986 */ /* 0x0001e2000c101526 */
[----:B------:R-:W-:-:S13]  /*65c0*/  ISETP.GT.AND P5, PT, R3, 0x80, P6 ;  /* 0x000000800300780c */ /* 0x000fda00037a4270 */
[----:B0-----:R-:W-:Y:S02]  /*65d0*/  @P5 IMAD.MOV.U32 R8, RZ, RZ, R12 ;  /* 0x000000ffff085224 */ /* 0x001fe400078e000c */
[----:B------:R-:W-:-:S05]  /*65e0*/  @P5 IMAD.MOV.U32 R9, RZ, RZ, R13 ;  /* 0x000000ffff095224 */ /* 0x000fca00078e000d */
[----:B------:R0:W-:Y:S01]  /*65f0*/  @P5 STG.E.U16 desc[UR38][R8.64+0x12], R29 ;  /* 0x0000121d08005986 */ /* 0x0001e2000c101526 */
[----:B------:R-:W-:-:S04]  /*6600*/  ISETP.GT.AND P5, PT, R4, 0x8, PT ;  /* 0x000000080400780c */ /* 0x000fc80003fa4270 */
[----:B------:R-:W-:-:S13]  /*6610*/  ISETP.GT.AND P5, PT, R3, 0x88, P5 ;  /* 0x000000880300780c */ /* 0x000fda0002fa4270 */
        /* <DEDUP_REMOVED lines=42> */
[----:B------:R-:W-:Y:S01]  /*68c0*/  @P5 STG.E.U16 desc[UR38][R8.64+0x42], R41 ;  /* 0x0000422908005986 */ /* 0x000fe2000c101526 */
[----:B------:R-:W-:-:S04]  /*68d0*/  ISETP.GT.AND P5, PT, R4, 0x20, PT ;  /* 0x000000200400780c */ /* 0x000fc80003fa4270 */
[----:B------:R-:W-:-:S13]  /*68e0*/  ISETP.GT.AND P5, PT, R3, 0x88, P5 ;  /* 0x000000880300780c */ /* 0x000fda0002fa4270 */
[----:B------:R-:W-:Y:S01]  /*68f0*/  @P5 STG.E.U16 desc[UR38][R6.64+0x40], R42 ;  /* 0x0000402a06005986 */ /* 0x000fe2000c101526 */
[----:B------:R-:W-:Y:S02]  /*6900*/  ISETP.GT.AND P5, PT, R3, 0x88, P6 ;  /* 0x000000880300780c */ /* 0x000fe400037a4270 */
[----:B------:R-:W-:-:S11]  /*6910*/  ISETP.GT.AND P6, PT, R4, 0x28, PT ;  /* 0x000000280400780c */ /* 0x000fd60003fc4270 */
[----:B------:R-:W-:Y:S01]  /*6920*/  @P5 STG.E.U16 desc[UR38][R6.64+0x42], R43 ;  /* 0x0000422b06005986 */ /* 0x000fe2000c101526 */
[----:B------:R-:W-:-:S13]  /*6930*/  ISETP.GT.AND P5, PT, R3, 0x80, P6 ;  /* 0x000000800300780c */ /* 0x000fda00037a4270 */
[----:B------:R-:W-:Y:S02]  /*6940*/  @P5 IMAD.MOV.U32 R4, RZ, RZ, R12 ;  /* 0x000000ffff045224 */ /* 0x000fe400078e000c */
[----:B------:R-:W-:-:S05]  /*6950*/  @P5 IMAD.MOV.U32 R5, RZ, RZ, R13 ;  /* 0x000000ffff055224 */ /* 0x000fca00078e000d */
[----:B------:R0:W-:Y:S01]  /*6960*/  @P5 STG.E.U16 desc[UR38][R4.64+0x50], R44 ;  /* 0x0000502c04005986 */ /* 0x0001e2000c101526 */
[C---:B------:R-:W-:Y:S02]  /*6970*/  ISETP.GT.AND P5, PT, R3.reuse, 0x80, P4 ;  /* 0x000000800300780c */ /* 0x040fe400027a4270 */
[----:B------:R-:W-:-:S11]  /*6980*/  ISETP.GT.AND P4, PT, R3, 0x88, P4 ;  /* 0x000000880300780c */ /* 0x000fd60002784270 */
[----:B0-----:R-:W-:Y:S02]  /*6990*/  @P5 IMAD.MOV.U32 R4, RZ, RZ, R12 ;  /* 0x000000ffff045224 */ /* 0x001fe400078e000c */
[----:B------:R-:W-:-:S05]  /*69a0*/  @P5 IMAD.MOV.U32 R5, RZ, RZ, R13 ;  /* 0x000000ffff055224 */ /* 0x000fca00078e000d */
[----:B------:R0:W-:Y:S01]  /*69b0*/  @P5 STG.E.U16 desc[UR38][R4.64+0x52], R45 ;  /* 0x0000522d04005986 */ /* 0x0001e2000c101526 */
[----:B------:R-:W-:-:S13]  /*69c0*/  ISETP.GT.AND P5, PT, R3, 0x88, P6 ;  /* 0x000000880300780c */ /* 0x000fda00037a4270 */
[----:B0-----:R-:W-:Y:S02]  /*69d0*/  @P5 IMAD.MOV.U32 R4, RZ, RZ, R6 ;  /* 0x000000ffff045224 */ /* 0x001fe400078e0006 */
[----:B------:R-:W-:-:S05]  /*69e0*/  @P5 IMAD.MOV.U32 R5, RZ, RZ, R7 ;  /* 0x000000ffff055224 */ /* 0x000fca00078e0007 */
[----:B------:R0:W-:Y:S02]  /*69f0*/  @P5 STG.E.U16 desc[UR38][R4.64+0x50], R46 ;  /* 0x0000502e04005986 */ /* 0x0001e4000c101526 */
[----:B0-----:R-:W-:Y:S02]  /*6a00*/  @P4 IMAD.MOV.U32 R4, RZ, RZ, R6 ;  /* 0x000000ffff044224 */ /* 0x001fe400078e0006 */
[----:B------:R-:W-:-:S05]  /*6a10*/  @P4 IMAD.MOV.U32 R5, RZ, RZ, R7 ;  /* 0x000000ffff054224 */ /* 0x000fca00078e0007 */
[----:B------:R0:W-:Y:S01]  /*6a20*/  @P4 STG.E.U16 desc[UR38][R4.64+0x52], R47 ;  /* 0x0000522f04004986 */ /* 0x0001e2000c101526 */
[C---:B------:R-:W-:Y:S02]  /*6a30*/  ISETP.GT.AND P4, PT, R3.reuse, 0x80, P0 ;  /* 0x000000800300780c */ /* 0x040fe40000784270 */
[----:B------:R-:W-:-:S11]  /*6a40*/  ISETP.GT.AND P0, PT, R3, 0x88, P0 ;  /* 0x000000880300780c */ /* 0x000fd60000704270 */
        /* <DEDUP_REMOVED lines=9> */
[----:B------:R-:W-:Y:S01]  /*6ae0*/  ISETP.GT.AND P2, PT, R3, 0x88, P2 ;  /* 0x000000880300780c */ /* 0x000fe20001744270 */
[----:B0-----:R-:W-:Y:S02]  /*6af0*/  @P0 IMAD.MOV.U32 R4, RZ, RZ, R6 ;  /* 0x000000ffff040224 */ /* 0x001fe400078e0006 */
[----:B------:R-:W-:-:S05]  /*6b00*/  @P0 IMAD.MOV.U32 R5, RZ, RZ, R7 ;  /* 0x000000ffff050224 */ /* 0x000fca00078e0007 */
[----:B------:R0:W-:Y:S01]  /*6b10*/  @P0 STG.E.U16 desc[UR38][R4.64+0x60], R50 ;  /* 0x0000603204000986 */ /* 0x0001e2000c101526 */
[C---:B------:R-:W-:Y:S02]  /*6b20*/  ISETP.GT.AND P0, PT, R3.reuse, 0x80, P1 ;  /* 0x000000800300780c */ /* 0x040fe40000f04270 */
[----:B------:R-:W-:Y:S01]  /*6b30*/  ISETP.GT.AND P1, PT, R3, 0x88, P1 ;  /* 0x000000880300780c */ /* 0x000fe20000f24270 */
[----:B0-----:R-:W-:Y:S02]  /*6b40*/  @P3 IMAD.MOV.U32 R4, RZ, RZ, R6 ;  /* 0x000000ffff043224 */ /* 0x001fe400078e0006 */
[----:B------:R-:W-:-:S05]  /*6b50*/  @P3 IMAD.MOV.U32 R5, RZ, RZ, R7 ;  /* 0x000000ffff053224 */ /* 0x000fca00078e0007 */
[----:B------:R0:W-:Y:S02]  /*6b60*/  @P3 STG.E.U16 desc[UR38][R4.64+0x62], R51 ;  /* 0x0000623304003986 */ /* 0x0001e4000c101526 */
[----:B0-----:R-:W-:Y:S02]  /*6b70*/  @P4 IMAD.MOV.U32 R4, RZ, RZ, R12 ;  /* 0x000000ffff044224 */ /* 0x001fe400078e000c */
[----:B------:R-:W-:-:S05]  /*6b80*/  @P4 IMAD.MOV.U32 R5, RZ, RZ, R13 ;  /* 0x000000ffff054224 */ /* 0x000fca00078e000d */
[----:B------:R0:W-:Y:S04]  /*6b90*/  @P4 STG.E.U16 desc[UR38][R4.64+0x70], R52 ;  /* 0x0000703404004986 */ /* 0x0001e8000c101526 */
[----:B------:R1:W-:Y:S01]  /*6ba0*/  @P0 STG.E.U16 desc[UR38][R12.64+0x72], R53 ;  /* 0x000072350c000986 */ /* 0x0003e2000c101526 */
[----:B0-----:R-:W-:Y:S02]  /*6bb0*/  @P2 IMAD.MOV.U32 R4, RZ, RZ, R6 ;  /* 0x000000ffff042224 */ /* 0x001fe400078e0006 */
[----:B------:R-:W-:-:S05]  /*6bc0*/  @P2 IMAD.MOV.U32 R5, RZ, RZ, R7 ;  /* 0x000000ffff052224 */ /* 0x000fca00078e0007 */
[----:B------:R1:W-:Y:S04]  /*6bd0*/  @P2 STG.E.U16 desc[UR38][R4.64+0x70], R54 ;  /* 0x0000703604002986 */ /* 0x0003e8000c101526 */
[----:B------:R1:W-:Y:S02]  /*6be0*/  @P1 STG.E.U16 desc[UR38][R6.64+0x72], R55 ;  /* 0x0000723706001986 */ /* 0x0003e4000c101526 */
.L_x_157:
[----:B------:R-:W-:Y:S05]  /*6bf0*/  BSYNC B0 ;  /* 0x0000000000007941 */ /* 0x000fea0003800000 */
.L_x_33:
[----:B------:R-:W-:Y:S01]  /*6c00*/  IADD3 R16, P0, R16, UR36, RZ ;  /* 0x0000002410107c10 */ /* 0x000fe2000ff1e0ff */
[----:B------:R-:W-:Y:S01]  /*6c10*/  ULDC.64 UR4, c[0x0][0x650] ;  /* 0x0001940000047ab9 */ /* 0x000fe20000000a00 */
[----:B------:R-:W-:Y:S01]  /*6c20*/  PRMT R3, RZ, 0x7610, R3 ;  /* 0x00007610ff037816 */ /* 0x000fe20000000003 */
[----:B------:R-:W-:Y:S01]  /*6c30*/  IMAD.MOV.U32 R101, RZ, RZ, -0x1 ;  /* 0xffffffffff657424 */ /* 0x000fe200078e00ff */
[----:B------:R-:W-:Y:S01]  /*6c40*/  IADD3.X R17, R17, UR42, RZ, P0, !PT ;  /* 0x0000002a11117c10 */ /* 0x000fe200087fe4ff */
[----:B------:R-:W-:Y:S01]  /*6c50*/  IMAD.MOV.U32 R23, RZ, RZ, -0x1 ;  /* 0xffffffffff177424 */ /* 0x000fe200078e00ff */
[----:B------:R-:W-:-:S04]  /*6c60*/  ISETP.GE.U32.AND P0, PT, R16, UR4, PT ;  /* 0x0000000410007c0c */ /* 0x000fc8000bf06070 */
[----:B------:R-:W-:-:S13]  /*6c70*/  ISETP.GE.U32.AND.EX P0, PT, R17, UR5, PT, P0 ;  /* 0x0000000511007c0c */ /* 0x000fda000bf06100 */
[----:B------:R-:W-:Y:S05]  /*6c80*/  @P0 BRA `(.L_x_158) ;  /* 0x0000000400500947 */ /* 0x000fea0003800000 */
[----:B--2---:R-:W2:Y:S01]  /*6c90*/  LDC.64 R10, c[0x0][0x628] ;  /* 0x00018a00ff0a7b82 */ /* 0x004ea20000000a00 */
[----:B01-3--:R-:W0:Y:S01]  /*6ca0*/  S2R R12, SR_CTAID.X ;  /* 0x00000000000c7919 */ /* 0x00be220000002500 */
[----:B------:R-:W-:Y:S02]  /*6cb0*/  IMAD.MOV.U32 R8, RZ, RZ, R16 ;  /* 0x000000ffff087224 */ /* 0x000fe400078e0010 */
[----:B------:R-:W-:Y:S01]  /*6cc0*/  IMAD.MOV.U32 R9, RZ, RZ, R17 ;  /* 0x000000ffff097224 */ /* 0x000fe200078e0011 */
[----:B------:R-:W1:Y:S03]  /*6cd0*/  S2R R20, SR_CTAID.Y ;  /* 0x0000000000147919 */ /* 0x000e660000002600 */
[----:B------:R-:W3:Y:S08]  /*6ce0*/  LDC R0, c[0x0][0x630] ;  /* 0x00018c00ff007b82 */ /* 0x000ef00000000800 */
[----:B------:R-:W0:Y:S01]  /*6cf0*/  LDC.64 R14, c[0x0][0x620] ;  /* 0x00018800ff0e7b82 */ /* 0x000e220000000a00 */
[----:B--2---:R-:W-:-:S04]  /*6d00*/  ISETP.NE.U32.AND P0, PT, R10, RZ, PT ;  /* 0x000000ff0a00720c */ /* 0x004fc80003f05070 */
[----:B------:R-:W-:-:S13]  /*6d10*/  ISETP.NE.AND.EX P0, PT, R11, RZ, PT, P0 ;  /* 0x000000ff0b00720c */ /* 0x000fda0003f05300 */
[----:B01-3--:R-:W-:Y:S05]  /*6d20*/  @!P0 BRA `(.L_x_159) ;  /* 0x0000000000288947 */ /* 0x00bfea0003800000 */
        /* <DEDUP_REMOVED lines=10> */
.L_x_159:
[-CC-:B------:R-:W-:Y:S01]  /*6dd0*/  SHF.R.U64 R23, R8, R0.reuse, R9.reuse ;  /* 0x0000000008177219 */ /* 0x180fe20000001209 */
[----:B------:R-:W0:Y:S01]  /*6de0*/  LDC.64 R26, c[0x0][0x640] ;  /* 0x00019000ff1a7b82 */ /* 0x000e220000000a00 */
[----:B------:R-:W-:Y:S01]  /*6df0*/  SHF.R.U32.HI R0, RZ, R0, R9 ;  /* 0x00000000ff007219 */ /* 0x000fe20000011609 */
[----:B------:R-:W-:Y:S01]  /*6e00*/  ULDC UR4, c[0x0][0x150] ;  /* 0x0000540000047ab9 */ /* 0x000fe20000000800 */
[----:B------:R-:W-:Y:S02]  /*6e10*/  IADD3 R3, P0, RZ, -R23, RZ ;  /* 0x80000017ff037210 */ /* 0x000fe40007f1e0ff */
[----:B------:R-:W-:-:S03]  /*6e20*/  I2FP.F32.U32 R7, R12 ;  /* 0x0000000c00077245 */ /* 0x000fc60000201000 */
[----:B------:R-:W1:Y:S01]  /*6e30*/  LDC R6, c[0x0][0x618] ;  /* 0x00018600ff067b82 */ /* 0x000e620000000800 */
[----:B------:R-:W-:Y:S02]  /*6e40*/  IMAD.X R5, RZ, RZ, ~R0, P0 ;  /* 0x000000ffff057224 */ /* 0x000fe400000e0e00 */
[----:B------:R-:W-:Y:S01]  /*6e50*/  FMUL R7, R7, UR4 ;  /* 0x0000000407077c20 */ /* 0x000fe20008400000 */
[----:B------:R-:W-:Y:S01]  /*6e60*/  ULDC UR4, c[0x0][0x154] ;  /* 0x0000550000047ab9 */ /* 0x000fe20000000800 */
[-C--:B------:R-:W-:Y:S02]  /*6e70*/  IMAD R0, R5, R14.reuse, RZ ;  /* 0x0000000e05007224 */ /* 0x080fe400078e02ff */
[C---:B------:R-:W-:Y:S01]  /*6e80*/  IMAD.WIDE.U32 R4, R3.reuse, R14, R16 ;  /* 0x0000000e03047225 */ /* 0x040fe200078e0010 */
[----:B------:R-:W2:Y:S01]  /*6e90*/  LDC R8, c[0x0][0x608] ;  /* 0x00018200ff087b82 */ /* 0x000ea20000000800 */
[----:B------:R-:W3:Y:S02]  /*6ea0*/  F2I.U32.TRUNC.NTZ R7, R7 ;  /* 0x0000000700077305 */ /* 0x000ee4000020f000 */
[----:B------:R-:W-:Y:S01]  /*6eb0*/  IMAD R3, R3, R15, R0 ;  /* 0x0000000f03037224 */ /* 0x000fe200078e0200 */
[----:B------:R-:W-:-:S03]  /*6ec0*/  I2FP.F32.U32 R0, R20 ;  /* 0x0000001400007245 */ /* 0x000fc60000201000 */
[----:B------:R-:W-:Y:S01]  /*6ed0*/  IMAD.IADD R3, R5, 0x1, R3 ;  /* 0x0000000105037824 */ /* 0x000fe200078e0203 */
[----:B------:R-:W4:Y:S01]  /*6ee0*/  LDC R24, c[0x0][0x658] ;  /* 0x00019600ff187b82 */ /* 0x000f220000000800 */
[----:B0-----:R-:W-:-:S04]  /*6ef0*/  ISETP.NE.U32.AND P0, PT, R26, RZ, PT ;  /* 0x000000ff1a00720c */ /* 0x001fc80003f05070 */
[----:B------:R-:W-:-:S03]  /*6f00*/  ISETP.NE.AND.EX P0, PT, R27, RZ, PT, P0 ;  /* 0x000000ff1b00720c */ /* 0x000fc60003f05300 */
[----:B------:R-:W0:Y:S01]  /*6f10*/  LDC R9, c[0x0][0x144] ;  /* 0x00005100ff097b82 */ /* 0x000e220000000800 */
[-C--:B-1----:R-:W-:Y:S01]  /*6f20*/  SHF.R.U64 R10, R4, R6.reuse, R3 ;  /* 0x00000006040a7219 */ /* 0x082fe20000001203 */
[----:B---3--:R-:W-:Y:S01]  /*6f30*/  IMAD.MOV R7, RZ, RZ, -R7 ;  /* 0x000000ffff077224 */ /* 0x008fe200078e0a07 */
[----:B------:R-:W-:Y:S01]  /*6f40*/  SHF.R.U32.HI R3, RZ, R6, R3 ;  /* 0x00000006ff037219 */ /* 0x000fe20000011603 */
[----:B------:R-:W-:-:S04]  /*6f50*/  FMUL R6, R0, UR4 ;  /* 0x0000000400067c20 */ /* 0x000fc80008400000 */
[----:B------:R-:W1:Y:S01]  /*6f60*/  LDC R15, c[0x0][0x148] ;  /* 0x00005200ff0f7b82 */ /* 0x000e620000000800 */
[----:B------:R3:W0:Y:S01]  /*6f70*/  F2I.U32.TRUNC.NTZ R14, R6 ;  /* 0x00000006000e7305 */ /* 0x000622000020f000 */
[-CC-:B--2---:R-:W-:Y:S02]  /*6f80*/  SHF.R.U64 R0, R10, R8.reuse, R3.reuse ;  /* 0x000000080a007219 */ /* 0x184fe40000001203 */
[----:B------:R-:W-:-:S04]  /*6f90*/  SHF.R.U32.HI R3, RZ, R8, R3 ;  /* 0x00000008ff037219 */ /* 0x000fc80000011603 */
[----:B------:R-:W2:Y:S01]  /*6fa0*/  LDC R21, c[0x0][0x600] ;  /* 0x00018000ff157b82 */ /* 0x000ea20000000800 */
[-CC-:B----4-:R-:W-:Y:S02]  /*6fb0*/  SHF.R.U64 R13, R0, R24.reuse, R3.reuse ;  /* 0x00000018000d7219 */ /* 0x190fe40000001203 */
[----:B------:R-:W-:-:S03]  /*6fc0*/  SHF.R.U32.HI R5, RZ, R24, R3 ;  /* 0x00000018ff057219 */ /* 0x000fc60000011603 */
[----:B------:R-:W-:Y:S02]  /*6fd0*/  IMAD.MOV.U32 R4, RZ, RZ, R13 ;  /* 0x000000ffff047224 */ /* 0x000fe400078e000d */
[----:B------:R-:W4:Y:S01]  /*6fe0*/  LDC R28, c[0x0][0x648] ;  /* 0x00019200ff1c7b82 */ /* 0x000f220000000800 */
[----:B0-----:R-:W-:-:S07]  /*6ff0*/  IMAD R25, R9, R7, R12 ;  /* 0x0000000709197224 */ /* 0x001fce00078e020c */
[----:B------:R-:W0:Y:S08]  /*7000*/  LDC R29, c[0x0][0x638] ;  /* 0x00018e00ff1d7b82 */ /* 0x000e300000000800 */
[----:B------:R-:W0:Y:S01]  /*7010*/  LDC R30, c[0x0][0x610] ;  /* 0x00018400ff1e7b82 */ /* 0x000e220000000800 */
[----:B-123--:R-:W-:Y:S05]  /*7020*/  @!P0 BRA `(.L_x_160) ;  /* 0x0000000000288947 */ /* 0x00efea0003800000 */
[----:B------:R-:W1:Y:S02]  /*7030*/  LDC R4, c[0x0][0x64c] ;  /* 0x00019300ff047b82 */ /* 0x000e640000000800 */
[----:B-1----:R-:W-:-:S05]  /*7040*/  IADD3 R3, P0, R13, R4, RZ ;  /* 0x000000040d037210 */ /* 0x002fca0007f1e0ff */
        /* <DEDUP_REMOVED lines=8> */
.L_x_160:
[----:B------:R-:W-:Y:S01]  /*70d0*/  ISETP.NE.AND P0, PT, R2, 0x1, PT ;  /* 0x000000010200780c */ /* 0x000fe20003f05270 */
[----:B------:R-:W-:Y:S01]  /*70e0*/  IMAD.MOV R14, RZ, RZ, -R14 ;  /* 0x000000ffff0e7224 */ /* 0x000fe200078e0a0e */
[----:B----4-:R-:W-:Y:S01]  /*70f0*/  SHF.R.U64 R3, R4, R28, R5 ;  /* 0x0000001c04037219 */ /* 0x010fe20000001205 */
[----:B------:R-:W-:Y:S01]  /*7100*/  VIADD R5, R21, 0xffffffff ;  /* 0xffffffff15057836 */ /* 0x000fe20000000000 */
[----:B------:R-:W-:-:S03]  /*7110*/  LOP3.LUT R0, R0, R99, RZ, 0xc0, !PT ;  /* 0x0000006300007212 */ /* 0x000fc600078ec0ff */
[----:B------:R-:W-:Y:S01]  /*7120*/  IMAD.MOV R4, RZ, RZ, -R3 ;  /* 0x000000ffff047224 */ /* 0x000fe200078e0a03 */
[----:B------:R-:W-:Y:S01]  /*7130*/  LOP3.LUT R10, R10, R5, RZ, 0xc0, !PT ;  /* 0x000000050a0a7212 */ /* 0x000fe200078ec0ff */
[----:B------:R-:W-:Y:S02]  /*7140*/  IMAD R0, R95, R3, R0 ;  /* 0x000000035f007224 */ /* 0x000fe400078e0200 */
[----:B0-----:R-:W-:Y:S02]  /*7150*/  IMAD R3, R4, R29, R13 ;  /* 0x0000001d04037224 */ /* 0x001fe400078e020d */
[----:B------:R-:W-:Y:S02]  /*7160*/  @P0 IMAD R25, R15, R14, R20 ;  /* 0x0000000e0f190224 */ /* 0x000fe400078e0214 */
[----:B------:R-:W-:Y:S02]  /*7170*/  IMAD R5, R3, R21, R10 ;  /* 0x0000001503057224 */ /* 0x000fe400078e020a */
[----:B------:R-:W-:-:S02]  /*7180*/  IMAD R0, R0, R30, R25 ;  /* 0x0000001e00007224 */ /* 0x000fc400078e0219 */
[----:B------:R-:W-:-:S03]  /*7190*/  IMAD.MOV.U32 R4, RZ, RZ, 0x1 ;  /* 0x00000001ff047424 */ /* 0x000fc600078e00ff */
[----:B------:R-:W-:Y:S02]  /*71a0*/  SEL R101, R5, R0, !P0 ;  /* 0x0000000005657207 */ /* 0x000fe40004000000 */
[----:B------:R-:W-:Y:S02]  /*71b0*/  PRMT R3, R4, 0x7610, R3 ;  /* 0x0000761004037816 */ /* 0x000fe40000000003 */
[----:B------:R-:W-:-:S07]  /*71c0*/  SEL R0, R0, R5, !P0 ;  /* 0x0000000500007207 */ /* 0x000fce0004000000 */
.L_x_158:
[----:B------:R-:W-:Y:S01]  /*71d0*/  LOP3.LUT P0, RZ, R3, 0xff, RZ, 0xc0, !PT ;  /* 0x000000ff03ff7812 */ /* 0x000fe2000780c0ff */
[----:B------:R-:W-:-:S12]  /*71e0*/  IMAD.MOV.U32 R109, RZ, RZ, R0 ;  /* 0x000000ffff6d7224 */ /* 0x000fd800078e0000 */
[----:B------:R-:W-:Y:S05]  /*71f0*/  @P0 BRA `(.L_x_161) ;  /* 0xffffffa000d00947 */ /* 0x000fea000383ffff */
[----:B------:R-:W-:Y:S05]  /*7200*/  EXIT ;  /* 0x000000000000794d */ /* 0x000fea0003800000 */
.L_x_8:
        /* <DEDUP_REMOVED lines=26> */
.L_x_163:
[----:B------:R-:W0:Y:S01]  /*73b0*/  LDC.64 R28, c[0x0][0x640] ;  /* 0x00019000ff1c7b82 */ /* 0x000e220000000a00 */
[-CC-:B------:R-:W-:Y:S01]  /*73c0*/  SHF.R.U64 R22, R14, R6.reuse, R15.reuse ;  /* 0x000000060e167219 */ /* 0x180fe2000000120f */
[----:B------:R-:W-:Y:S01]  /*73d0*/  IMAD.MOV.U32 R30, RZ, RZ, 0x1 ;  /* 0x00000001ff1e7424 */ /* 0x000fe200078e00ff */
[----:B------:R-:W-:Y:S02]  /*73e0*/  SHF.R.U32.HI R6, RZ, R6, R15 ;  /* 0x00000006ff067219 */ /* 0x000fe4000001160f */
[----:B------:R-:W-:-:S03]  /*73f0*/  IADD3 R13, P0, RZ, -R22, RZ ;  /* 0x80000016ff0d7210 */ /* 0x000fc60007f1e0ff */
[----:B------:R-:W1:Y:S02]  /*7400*/  LDC R12, c[0x0][0x618] ;  /* 0x00018600ff0c7b82 */ /* 0x000e640000000800 */
[----:B------:R-:W-:-:S04]  /*7410*/  IMAD.X R11, RZ, RZ, ~R6, P0 ;  /* 0x000000ffff0b7224 */ /* 0x000fc800000e0e06 */
[-C--:B------:R-:W-:Y:S02]  /*7420*/  IMAD R6, R11, R24.reuse, RZ ;  /* 0x000000180b067224 */ /* 0x080fe400078e02ff */
[----:B------:R-:W2:Y:S01]  /*7430*/  LDC R14, c[0x0][0x608] ;  /* 0x00018200ff0e7b82 */ /* 0x000ea20000000800 */
[----:B------:R-:W-:-:S04]  /*7440*/  IMAD.WIDE.U32 R10, R13, R24, R16 ;  /* 0x000000180d0a7225 */ /* 0x000fc800078e0010 */
[----:B------:R-:W-:-:S03]  /*7450*/  IMAD R13, R13, R25, R6 ;  /* 0x000000190d0d7224 */ /* 0x000fc600078e0206 */
[----:B------:R-:W3:Y:S01]  /*7460*/  LDC R27, c[0x0][0x658] ;  /* 0x00019600ff1b7b82 */ /* 0x000ee20000000800 */
[----:B------:R-:W-:Y:S01]  /*7470*/  IMAD.IADD R11, R11, 0x1, R13 ;  /* 0x000000010b0b7824 */ /* 0x000fe200078e020d */
[----:B0-----:R-:W-:-:S04]  /*7480*/  ISETP.NE.U32.AND P0, PT, R28, RZ, PT ;  /* 0x000000ff1c00720c */ /* 0x001fc80003f05070 */
[----:B------:R-:W-:Y:S02]  /*7490*/  ISETP.NE.AND.EX P0, PT, R29, RZ, PT, P0 ;  /* 0x000000ff1d00720c */ /* 0x000fe40003f05300 */
[----:B------:R-:W0:Y:S01]  /*74a0*/  LDC R24, c[0x0][0x600] ;  /* 0x00018000ff187b82 */ /* 0x000e220000000800 */
[-CC-:B-1----:R-:W-:Y:S01]  /*74b0*/  SHF.R.U64 R8, R10, R12.reuse, R11.reuse ;  /* 0x0000000c0a087219 */ /* 0x182fe2000000120b */
[----:B------:R-:W-:Y:S01]  /*74c0*/  IMAD.MOV.U32 R10, RZ, RZ, -0x1 ;  /* 0xffffffffff0a7424 */ /* 0x000fe200078e00ff */
[----:B------:R-:W-:-:S05]  /*74d0*/  SHF.R.U32.HI R11, RZ, R12, R11 ;  /* 0x0000000cff0b7219 */ /* 0x000fca000001160b */
[----:B------:R-:W1:Y:S01]  /*74e0*/  LDC R25, c[0x0][0x648] ;  /* 0x00019200ff197b82 */ /* 0x000e620000000800 */
[-CC-:B--2---:R-:W-:Y:S02]  /*74f0*/  SHF.R.U64 R21, R8, R14.reuse, R11.reuse ;  /* 0x0000000e08157219 */ /* 0x184fe4000000120b */
[----:B------:R-:W-:-:S05]  /*7500*/  SHF.R.U32.HI R6, RZ, R14, R11 ;  /* 0x0000000eff067219 */ /* 0x000fca000001160b */
[----:B------:R-:W2:Y:S01]  /*7510*/  LDC R26, c[0x0][0x638] ;  /* 0x00018e00ff1a7b82 */ /* 0x000ea20000000800 */
[-C--:B---3--:R-:W-:Y:S02]  /*7520*/  SHF.L.U32 R10, R10, R27.reuse, RZ ;  /* 0x0000001b0a0a7219 */ /* 0x088fe400000006ff */
[-CC-:B------:R-:W-:Y:S02]  /*7530*/  SHF.R.U64 R23, R21, R27.reuse, R6.reuse ;  /* 0x0000001b15177219 */ /* 0x180fe40000001206 */
[----:B------:R-:W-:Y:S02]  /*7540*/  LOP3.LUT R32, RZ, R10, RZ, 0x33, !PT ;  /* 0x0000000aff207212 */ /* 0x000fe400078e33ff */
[----:B------:R-:W-:Y:S01]  /*7550*/  SHF.R.U32.HI R11, RZ, R27, R6 ;  /* 0x0000001bff0b7219 */ /* 0x000fe20000011606 */
[----:B------:R-:W3:Y:S01]  /*7560*/  LDC R31, c[0x0][0x610] ;  /* 0x00018400ff1f7b82 */ /* 0x000ee20000000800 */
[----:B------:R-:W-:Y:S01]  /*7570*/  IMAD.MOV.U32 R10, RZ, RZ, R23 ;  /* 0x000000ffff0a7224 */ /* 0x000fe200078e0017 */
[----:B------:R-:W-:Y:S06]  /*7580*/  @!P0 BRA `(.L_x_164) ;  /* 0x0000000000288947 */ /* 0x000fec0003800000 */
        /* <DEDUP_REMOVED lines=10> */
.L_x_164:
[----:B------:R-:W-:Y:S02]  /*7630*/  ISETP.NE.AND P0, PT, R2, 0x1, PT ;  /* 0x000000010200780c */ /* 0x000fe40003f05270 */
[----:B-1----:R-:W-:Y:S01]  /*7640*/  SHF.R.U64 R6, R10, R25, R11 ;  /* 0x000000190a067219 */ /* 0x002fe2000000120b */
[----:B0-----:R-:W-:Y:S01]  /*7650*/  VIADD R11, R24, 0xffffffff ;  /* 0xffffffff180b7836 */ /* 0x001fe20000000000 */
[----:B------:R-:W-:Y:S02]  /*7660*/  SHF.L.U32 R30, R30, R27, RZ ;  /* 0x0000001b1e1e7219 */ /* 0x000fe400000006ff */
[----:B------:R-:W-:Y:S01]  /*7670*/  LOP3.LUT R5, R21, R32, RZ, 0xc0, !PT ;  /* 0x0000002015057212 */ /* 0x000fe200078ec0ff */
[----:B------:R-:W-:-:S04]  /*7680*/  IMAD.MOV R10, RZ, RZ, -R6 ;  /* 0x000000ffff0a7224 */ /* 0x000fc800078e0a06 */
[----:B------:R-:W-:Y:S01]  /*7690*/  IMAD R6, R30, R6, R5 ;  /* 0x000000061e067224 */ /* 0x000fe200078e0205 */
[----:B------:R-:W-:Y:S01]  /*76a0*/  LOP3.LUT R5, R8, R11, RZ, 0xc0, !PT ;  /* 0x0000000b08057212 */ /* 0x000fe200078ec0ff */
[----:B------:R-:W-:Y:S02]  /*76b0*/  @P0 IMAD R7, R9, R20, R4 ;  /* 0x0000001409070224 */ /* 0x000fe400078e0204 */
[----:B--2---:R-:W-:Y:S02]  /*76c0*/  IMAD R4, R10, R26, R23 ;  /* 0x0000001a0a047224 */ /* 0x004fe400078e0217 */
[----:B---3--:R-:W-:Y:S02]  /*76d0*/  IMAD R7, R6, R31, R7 ;  /* 0x0000001f06077224 */ /* 0x008fe400078e0207 */
[----:B------:R-:W-:Y:S02]  /*76e0*/  IMAD R4, R4, R24, R5 ;  /* 0x0000001804047224 */ /* 0x000fe400078e0205 */
[----:B------:R-:W-:-:S02]  /*76f0*/  IMAD.MOV.U32 R8, RZ, RZ, 0x1 ;  /* 0x00000001ff087424 */ /* 0x000fc400078e00ff */
[----:B------:R-:W-:Y:S01]  /*7700*/  IMAD.MOV.U32 R6, RZ, RZ, R22 ;  /* 0x000000ffff067224 */ /* 0x000fe200078e0016 */
[----:B------:R-:W-:Y:S02]  /*7710*/  SEL R19, R4, R7, !P0 ;  /* 0x0000000704137207 */ /* 0x000fe40004000000 */
[----:B------:R-:W-:-:S07]  /*7720*/  SEL R21, R7, R4, !P0 ;  /* 0x0000000407157207 */ /* 0x000fce0004000000 */
.L_x_162:
[----:B------:R-:W-:-:S08]  /*7730*/  NOP ;  /* 0x0000000000007918 */ /* 0x000fd00000000000 */
[----:B------:R-:W0:-:S00]  /*7740*/  USETMAXREG.DEALLOC.CTAPOOL 0x28 ;  /* 0x00000028000079c8 */ /* 0x000e0000080e0500 */
[----:B0-----:R-:W-:-:S13]  /*7750*/  ISETP.NE.AND P0, PT, R3, RZ, PT ;  /* 0x000000ff0300720c */ /* 0x001fda0003f05270 */
[----:B------:R-:W-:Y:S05]  /*7760*/  @P0 EXIT ;  /* 0x000000000000094d */ /* 0x000fea0003800000 */
[----:B------:R-:W-:Y:S01]  /*7770*/  LOP3.LUT P0, RZ, R8, 0xff, RZ, 0xc0, !PT ;  /* 0x000000ff08ff7812 */ /* 0x000fe2000780c0ff */
[----:B------:R-:W-:Y:S02]  /*7780*/  IMAD.MOV.U32 R3, RZ, RZ, 0x1 ;  /* 0x00000001ff037424 */ /* 0x000fe400078e00ff */
[----:B------:R-:W-:-:S10]  /*7790*/  IMAD.MOV.U32 R8, RZ, RZ, RZ ;  /* 0x000000ffff087224 */ /* 0x000fd400078e00ff */
[----:B------:R-:W-:Y:S05]  /*77a0*/  @!P0 BRA `(.L_x_165) ;  /* 0x0000000c00248947 */ /* 0x000fea0003800000 */
[----:B------:R-:W0:Y:S01]  /*77b0*/  LDC R3, c[0x0][0x28c] ;  /* 0x0000a300ff037b82 */ /* 0x000e220000000800 */
[----:B------:R-:W-:Y:S01]  /*77c0*/  ULDC UR5, c[0x0][0x658] ;  /* 0x0001960000057ab9 */ /* 0x000fe20000000800 */
[----:B------:R-:W-:Y:S01]  /*77d0*/  UMOV UR6, 0xffffffff ;  /* 0xffffffff00067882 */ /* 0x000fe20000000000 */
[----:B------:R-:W-:Y:S01]  /*77e0*/  BSSY B0, `(.L_x_165) ;  /* 0x00000c5000007945 */ /* 0x000fe20003800000 */
[----:B------:R-:W-:Y:S01]  /*77f0*/  USHF.L.U32 UR6, UR6, UR5, URZ ;  /* 0x0000000506067299 */ /* 0x000fe2000800063f */
[----:B------:R-:W-:Y:S01]  /*7800*/  IMAD.MOV.U32 R10, RZ, RZ, 0x1 ;  /* 0x00000001ff0a7424 */ /* 0x000fe200078e00ff */
[----:B------:R-:W-:Y:S01]  /*7810*/  LOP3.LUT R9, R18, 0x2, RZ, 0xfc, !PT ;  /* 0x0000000212097812 */ /* 0x000fe200078efcff */
[----:B------:R-:W-:Y:S01]  /*7820*/  IMAD.MOV.U32 R8, RZ, RZ, RZ ;  /* 0x000000ffff087224 */ /* 0x000fe200078e00ff */
[----:B------:R-:W1:Y:S01]  /*7830*/  S2UR UR8, SR_CgaCtaId ;  /* 0x00000000000879c3 */ /* 0x000e620000008800 */
[----:B------:R-:W-:Y:S01]  /*7840*/  ULDC UR4, c[0x0][0x600] ;  /* 0x0001800000047ab9 */ /* 0x000fe20000000800 */
[----:B------:R-:W-:Y:S01]  /*7850*/  UMOV UR7, 0x1 ;  /* 0x0000000100077882 */ /* 0x000fe20000000000 */
[----:B------:R-:W-:-:S02]  /*7860*/  UIADD3 UR15, UR4, -0x1, URZ ;  /* 0xffffffff040f7890 */ /* 0x000fc4000fffe03f */
[----:B------:R-:W-:Y:S02]  /*7870*/  USHF.L.U32 UR17, UR7, UR5, URZ ;  /* 0x0000000507117299 */ /* 0x000fe4000800063f */
[----:B------:R-:W-:Y:S01]  /*7880*/  ULOP3.LUT UR16, URZ, UR6, URZ, 0x33, !UPT ;  /* 0x000000063f107292 */ /* 0x000fe2000f8e333f */
[----:B------:R-:W-:Y:S01]  /*7890*/  ULDC.64 UR20, c[0x0][0x198] ;  /* 0x0000660000147ab9 */ /* 0x000fe20000000a00 */
[----:B0-----:R-:W-:-:S05]  /*78a0*/  VIADD R3, R3, 0x1f ;  /* 0x0000001f03037836 */ /* 0x001fca0000000000 */
[----:B------:R-:W-:Y:S01]  /*78b0*/  SHF.R.S32.HI R4, RZ, 0x1f, R3 ;  /* 0x0000001fff047819 */ /* 0x000fe20000011403 */
[----:B-1----:R-:W-:-:S03]  /*78c0*/  IMAD.U32 R12, RZ, RZ, UR8 ;  /* 0x00000008ff0c7e24 */ /* 0x002fc6000f8e00ff */
[----:B------:R-:W-:Y:S01]  /*78d0*/  LEA.HI R4, R4, R3, RZ, 0x5 ;  /* 0x0000000304047211 */ /* 0x000fe200078f28ff */
[----:B------:R-:W-:-:S03]  /*78e0*/  IMAD.MOV.U32 R3, RZ, RZ, 0x1 ;  /* 0x00000001ff037424 */ /* 0x000fc600078e00ff */
[----:B------:R-:W-:-:S05]  /*78f0*/  SHF.R.S32.HI R11, RZ, 0x5, R4 ;  /* 0x00000005ff0b7819 */ /* 0x000fca0000011404 */
[----:B------:R-:W-:-:S07]  /*7900*/  VIADD R13, R11, 0x1 ;  /* 0x000000010b0d7836 */ /* 0x000fce0000000000 */
.L_x_176:
[----:B------:R-:W-:-:S03]  /*7910*/  UMOV UR4, 0xffffffff ;  /* 0xffffffff00047882 */ /* 0x000fc60000000000 */
[----:B------:R-:W-:Y:S05]  /*7920*/  BRA.DIV UR4, `(.L_x_166) ;  /* 0x0000001204a87947 */ /* 0x000fea000b800000 */
[----:B------:R-:W-:-:S13]  /*7930*/  ELECT P6, URZ, PT ;  /* 0x00000000003f782f */ /* 0x000fda00038c0000 */
.L_x_194:
[----:B------:R-:W0:Y:S01]  /*7940*/  LDC R4, c[0x0][0x28c] ;  /* 0x0000a300ff047b82 */ /* 0x000e220000000800 */
[----:B------:R-:W-:Y:S01]  /*7950*/  BSSY B1, `(.L_x_167) ;  /* 0x000003b000017945 */ /* 0x000fe20003800000 */
[----:B0-----:R-:W-:-:S13]  /*7960*/  ISETP.LT.OR P6, PT, R4, 0x1, !P6 ;  /* 0x000000010400780c */ /* 0x001fda00077c1670 */
[----:B------:R-:W-:Y:S05]  /*7970*/  @P6 BRA `(.L_x_168) ;  /* 0x0000000000e06947 */ /* 0x000fea0003800000 */
[----:B------:R-:W-:Y:S02]  /*7980*/  IMAD R21, R21, 0x2, R12 ;  /* 0x0000000215157824 */ /* 0x000fe400078e020c */
[----:B------:R-:W-:Y:S02]  /*7990*/  IMAD.SHL.U32 R19, R19, 0x40, RZ ;  /* 0x0000004013137824 */ /* 0x000fe400078e00ff */
[----:B------:R-:W-:Y:S02]  /*79a0*/  IMAD.MOV.U32 R22, RZ, RZ, RZ ;  /* 0x000000ffff167224 */ /* 0x000fe400078e00ff */
[----:B------:R-:W-:Y:S02]  /*79b0*/  IMAD.MOV.U32 R4, RZ, RZ, R13 ;  /* 0x000000ffff047224 */ /* 0x000fe400078e000d */
[----:B------:R-:W-:Y:S02]  /*79c0*/  IMAD.MOV.U32 R5, RZ, RZ, R3 ;  /* 0x000000ffff057224 */ /* 0x000fe400078e0003 */
[----:B------:R-:W-:-:S02]  /*79d0*/  IMAD.MOV.U32 R7, RZ, RZ, R8 ;  /* 0x000000ffff077224 */ /* 0x000fc400078e0008 */
[----:B------:R-:W-:-:S07]  /*79e0*/  IMAD.SHL.U32 R21, R21, 0x80, RZ ;  /* 0x0000008015157824 */ /* 0x000fce00078e00ff */
.L_x_171:
[----:B------:R-:W0:Y:S01]  /*79f0*/  S2UR UR4, SR_CgaCtaId ;  /* 0x00000000000479c3 */ /* 0x000e220000008800 */
[----:B------:R-:W-:Y:S02]  /*7a00*/  MOV R15, 0x400 ;  /* 0x00000400000f7802 */ /* 0x000fe40000000f00 */
[----:B------:R-:W-:Y:S02]  /*7a10*/  SHF.L.U32 R14, R5, 0x1f, RZ ;  /* 0x0000001f050e7819 */ /* 0x000fe400000006ff */
[----:B------:R-:W-:Y:S01]  /*7a20*/  ISETP.NE.AND P1, PT, R0, RZ, PT ;  /* 0x000000ff0000720c */ /* 0x000fe20003f25270 */
[----:B0-----:R-:W-:-:S05]  /*7a30*/  IMAD.U32 R12, RZ, RZ, UR4 ;  /* 0x00000004ff0c7e24 */ /* 0x001fca000f8e00ff */
[----:B------:R-:W-:-:S07]  /*7a40*/  LEA R20, R12, R15, 0x18 ;  /* 0x0000000f0c147211 */ /* 0x000fce00078ec0ff */
[----:B------:R-:W0:Y:S01]  /*7a50*/  @!P1 LDC R15, c[0x0][0x500] ;  /* 0x00014000ff0f9b82 */ /* 0x000e220000000800 */
[----:B------:R-:W-:-:S04]  /*7a60*/  IMAD R23, R7, 0x8, R20 ;  /* 0x0000000807177824 */ /* 0x000fc800078e0214 */
[----:B------:R-:W1:Y:S02]  /*7a70*/  SYNCS.PHASECHK.TRANS64.TRYWAIT P0, [R23+URZ+0x58], R14 ;  /* 0x0000580e170075a7 */ /* 0x000e64000800017f */
[----:B-1----:R-:W-:Y:S05]  /*7a80*/  @!P0 BRA `(.L_x_169) ;  /* 0x0000001000708947 */ /* 0x002fea0003800000 */
.L_x_195:
[----:B-1----:R-:W-:Y:S01]  /*7a90*/  PRMT R14, R9, 0x9910, RZ ;  /* 0x00009910090e7816 */ /* 0x002fe200000000ff */
[----:B0-----:R0:W-:Y:S03]  /*7aa0*/  @!P1 SYNCS.ARRIVE.TRANS64 RZ, [R23+URZ], R15 ;  /* 0x0000000f17ff99a7 */ /* 0x0011e6000800003f */
[----:B------:R-:W-:-:S13]  /*7ab0*/  ISETP.NE.AND P0, PT, R14, 0x2, PT ;  /* 0x000000020e00780c */ /* 0x000fda0003f05270 */
[----:B0-----:R-:W-:Y:S05]  /*7ac0*/  @P0 BRA `(.L_x_170) ;  /* 0x0000000000040947 */ /* 0x001fea0003800000 */
[----:B------:R-:W-:Y:S01]  /*7ad0*/  BPT.TRAP 0x1 ;  /* 0x000000040000795c */ /* 0x000fe20000300000 */
.L_x_170:
[----:B------:R-:W-:Y:S01]  /*7ae0*/  IMAD R14, R7, 0x2, R12 ;  /* 0x00000002070e7824 */ /* 0x000fe200078e020c */
[----:B------:R-:W-:Y:S01]  /*7af0*/  R2UR UR9, R23 ;  /* 0x00000000170972ca */ /* 0x000fe200000e0000 */
[----:B------:R-:W-:Y:S01]  /*7b00*/  VIADD R4, R4, 0xffffffff ;  /* 0xffffffff04047836 */ /* 0x000fe20000000000 */
[----:B------:R-:W-:Y:S01]  /*7b10*/  UIADD3 UR4, UP0, UR20, 0xf0, URZ ;  /* 0x000000f014047890 */ /* 0x000fe2000ff1e03f */
[----:B------:R-:W-:Y:S01]  /*7b20*/  IMAD.SHL.U32 R14, R14, 0x1000, RZ ;  /* 0x000010000e0e7824 */ /* 0x000fe200078e00ff */
[----:B------:R-:W-:Y:S01]  /*7b30*/  R2UR UR11, R21 ;  /* 0x00000000150b72ca */ /* 0x000fe200000e0000 */
[----:B------:R-:W-:Y:S01]  /*7b40*/  UIADD3 UR22, UP1, UR20, 0x1f0, URZ ;  /* 0x000001f014167890 */ /* 0x000fe2000ff3e03f */
[----:B------:R-:W-:Y:S01]  /*7b50*/  R2UR UR10, R22 ;  /* 0x00000000160a72ca */ /* 0x000fe200000e0000 */
[--C-:B------:R-:W-:Y:S01]  /*7b60*/  IMAD R14, R14, 0x2, R20.reuse ;  /* 0x000000020e0e7824 */ /* 0x100fe200078e0214 */
[----:B------:R-:W-:Y:S01]  /*7b70*/  R2UR UR12, R6 ;  /* 0x00000000060c72ca */ /* 0x000fe200000e0000 */
[----:B------:R-:W-:Y:S01]  /*7b80*/  IMAD R20, R7, 0x1000, R20 ;  /* 0x0000100007147824 */ /* 0x000fe200078e0214 */
[----:B------:R-:W-:Y:S01]  /*7b90*/  R2UR UR18, R19 ;  /* 0x00000000131272ca */ /* 0x000fe200000e0000 */
[----:B------:R-:W-:Y:S01]  /*7ba0*/  VIADD R7, R7, 0x1 ;  /* 0x0000000107077836 */ /* 0x000fe20000000000 */
[----:B------:R-:W-:Y:S01]  /*7bb0*/  R2UR UR5, R14 ;  /* 0x000000000e0572ca */ /* 0x000fe200000e0000 */
[----:B------:R-:W-:Y:S01]  /*7bc0*/  UIADD3.X UR23, URZ, UR21, URZ, UP1, !UPT ;  /* 0x000000153f177290 */ /* 0x000fe20008ffe43f */
[----:B------:R-:W-:Y:S01]  /*7bd0*/  R2UR UR8, R20 ;  /* 0x00000000140872ca */ /* 0x000fe200000e0000 */
[----:B------:R-:W-:Y:S01]  /*7be0*/  UMOV UR19, 0x30000 ;  /* 0x0003000000137882 */ /* 0x000fe20000000000 */
[----:B------:R-:W-:Y:S01]  /*7bf0*/  ISETP.GT.AND P1, PT, R4, 0x1, PT ;  /* 0x000000010400780c */ /* 0x000fe20003f24270 */
[----:B------:R-:W-:Y:S01]  /*7c00*/  UMOV UR6, 0x0 ;  /* 0x0000000000067882 */ /* 0x000fe20000000000 */
[----:B------:R-:W-:Y:S01]  /*7c10*/  UMOV UR7, 0x10000000 ;  /* 0x1000000000077882 */ /* 0x000fe20000000000 */
[----:B------:R-:W-:Y:S01]  /*7c20*/  ISETP.NE.AND P0, PT, R7, 0xb, PT ;  /* 0x0000000b0700780c */ /* 0x000fe20003f05270 */
[----:B------:R-:W-:-:S03]  /*7c30*/  VIADD R22, R22, 0x20 ;  /* 0x0000002016167836 */ /* 0x000fc60000000000 */
[----:B------:R-:W-:Y:S02]  /*7c40*/  SEL R14, RZ, 0x1, P0 ;  /* 0x00000001ff0e7807 */ /* 0x000fe40000000000 */
[----:B------:R-:W-:Y:S01]  /*7c50*/  UIADD3 UR13, UR5, 0x180, URZ ;  /* 0x00000180050d7890 */ /* 0x000fe2000fffe03f */
[----:B------:R-:W-:Y:S01]  /*7c60*/  SEL R7, R7, RZ, P0 ;  /* 0x000000ff07077207 */ /* 0x000fe20000000000 */
[----:B------:R-:W-:Y:S01]  /*7c70*/  UIADD3.X UR5, URZ, UR21, URZ, UP0, !UPT ;  /* 0x000000153f057290 */ /* 0x000fe200087fe43f */
[----:B------:R-:W-:Y:S01]  /*7c80*/  LOP3.LUT R5, R5, R14, RZ, 0x3c, !PT ;  /* 0x0000000e05057212 */ /* 0x000fe200078e3cff */
[----:B------:R-:W-:-:S03]  /*7c90*/  UIADD3 UR14, UR8, 0x2c180, URZ ;  /* 0x0002c180080e7890 */ /* 0x000fc6000fffe03f */
[----:B------:R-:W-:-:S04]  /*7ca0*/  UMOV UR8, UR13 ;  /* 0x0000000d00087c82 */ /* 0x000fc80008000000 */
[----:B------:R0:W-:Y:S02]  /*7cb0*/  UTMALDG.3D.MULTICAST [UR8], [UR4], UR19, desc[UR6] ;  /* 0x00000608040073b4 */ /* 0x0001e40008011813 */
[----:B0-----:R-:W-:Y:S01]  /*7cc0*/  UMOV UR8, UR14 ;  /* 0x0000000e00087c82 */ /* 0x001fe20008000000 */
[----:B------:R-:W-:Y:S02]  /*7cd0*/  UMOV UR11, UR18 ;  /* 0x00000012000b7c82 */ /* 0x000fe40008000000 */
[----:B------:R0:W-:Y:S02]  /*7ce0*/  UTMALDG.3D [UR8], [UR22], desc[UR6] ;  /* 0x00000608160075b4 */ /* 0x0001e40008011000 */
[----:B0-----:R-:W-:Y:S05]  /*7cf0*/  @P1 BRA `(.L_x_171) ;  /* 0xfffffffc003c1947 */ /* 0x001fea000383ffff */
.L_x_168:
[----:B------:R-:W-:Y:S05]  /*7d00*/  BSYNC B1 ;  /* 0x0000000000017941 */ /* 0x000fea0003800000 */
.L_x_167:
[----:B------:R-:W-:Y:S01]  /*7d10*/  LOP3.LUT P1, RZ, R10, 0xff, RZ, 0xc0, !PT ;  /* 0x000000ff0aff7812 */ /* 0x000fe2000782c0ff */
[C---:B------:R-:W-:Y:S01]  /*7d20*/  IMAD.IADD R7, R11.reuse, 0x1, R8 ;  /* 0x000000010b077824 */ /* 0x040fe200078e0208 */
[----:B------:R-:W-:Y:S01]  /*7d30*/  ULDC.64 UR4, c[0x0][0x650] ;  /* 0x0001940000047ab9 */ /* 0x000fe20000000a00 */
[----:B------:R-:W-:Y:S01]  /*7d40*/  ISETP.GE.U32.AND P2, PT, R11, 0xb, PT ;  /* 0x0000000b0b00780c */ /* 0x000fe20003f46070 */
[----:B------:R-:W-:Y:S01]  /*7d50*/  BSSY B1, `(.L_x_172) ;  /* 0x000006b000017945 */ /* 0x000fe20003800000 */
[----:B------:R-:W-:Y:S01]  /*7d60*/  IMAD.MOV.U32 R21, RZ, RZ, -0x1 ;  /* 0xffffffffff157424 */ /* 0x000fe200078e00ff */
[----:B------:R-:W-:Y:S01]  /*7d70*/  ISETP.GT.U32.AND P0, PT, R7, 0xa, PT ;  /* 0x0000000a0700780c */ /* 0x000fe20003f04070 */
[----:B------:R-:W-:Y:S01]  /*7d80*/  IMAD.MOV.U32 R19, RZ, RZ, -0x1 ;  /* 0xffffffffff137424 */ /* 0x000fe200078e00ff */
[----:B------:R-:W-:Y:S02]  /*7d90*/  PRMT R10, RZ, 0x7610, R10 ;  /* 0x00007610ff0a7816 */ /* 0x000fe4000000000a */
[----:B------:R-:W-:-:S03]  /*7da0*/  ISETP.LT.U32.AND P0, PT, R11, 0xb, P0 ;  /* 0x0000000b0b00780c */ /* 0x000fc60000701070 */
[----:B------:R-:W0:Y:S01]  /*7db0*/  @P1 S2R R12, SR_CgaCtaId ;  /* 0x00000000000c1919 */ /* 0x000e220000008800 */
[----:B------:R-:W-:-:S04]  /*7dc0*/  @P1 MOV R5, 0x400 ;  /* 0x0000040000051802 */ /* 0x000fc80000000f00 */
[----:B0-----:R-:W-:Y:S01]  /*7dd0*/  @P1 LEA R6, R12, R5, 0x18 ;  /* 0x000000050c061211 */ /* 0x001fe200078ec0ff */
[----:B------:R-:W-:Y:S01]  /*7de0*/  IMAD.WIDE.U32 R4, R7, -0x45d1745d, RZ ;  /* 0xba2e8ba307047825 */ /* 0x000fe200078e00ff */
[----:B------:R-:W-:Y:S02]  /*7df0*/  SEL R4, RZ, 0x1, !P0 ;  /* 0x00000001ff047807 */ /* 0x000fe40004000000 */
[----:B------:R0:W-:Y:S01]  /*7e00*/  @P1 SYNCS.ARRIVE.TRANS64.A1T0 RZ, [R6+URZ+0xc8], RZ ;  /* 0x0000c8ff06ff19a7 */ /* 0x0001e2000810003f */
[----:B------:R-:W-:Y:S02]  /*7e10*/  IADD3 R16, P1, R16, UR36, RZ ;  /* 0x0000002410107c10 */ /* 0x000fe4000ff3e0ff */
[----:B------:R-:W-:Y:S02]  /*7e20*/  LOP3.LUT R3, R3, R4, RZ, 0x3c, !PT ;  /* 0x0000000403037212 */ /* 0x000fe400078e3cff */
[----:B------:R-:W-:Y:S02]  /*7e30*/  IADD3.X R17, R17, UR42, RZ, P1, !PT ;  /* 0x0000002a11117c10 */ /* 0x000fe40008ffe4ff */
[----:B------:R-:W-:-:S02]  /*7e40*/  ISETP.GE.U32.AND P0, PT, R16, UR4, PT ;  /* 0x0000000410007c0c */ /* 0x000fc4000bf06070 */
[----:B0-----:R-:W-:Y:S02]  /*7e50*/  SHF.R.U32.HI R6, RZ, 0x3, R5 ;  /* 0x00000003ff067819 */ /* 0x001fe40000011605 */
[----:B------:R-:W-:Y:S02]  /*7e60*/  ISETP.GE.U32.AND.EX P0, PT, R17, UR5, PT, P0 ;  /* 0x0000000511007c0c */ /* 0x000fe4000bf06100 */
[----:B------:R-:W-:Y:S01]  /*7e70*/  @P2 LOP3.LUT R3, R3, 0x1, R6, 0x78, !PT ;  /* 0x0000000103032812 */ /* 0x000fe200078e7806 */
[----:B------:R-:W-:Y:S01]  /*7e80*/  IMAD R8, R6, -0xb, R7 ;  /* 0xfffffff506087824 */ /* 0x000fe200078e0207 */
[----:B------:R-:W-:Y:S01]  /*7e90*/  PRMT R4, RZ, 0x7610, R4 ;  /* 0x00007610ff047816 */ /* 0x000fe20000000004 */
[----:B------:R-:W-:-:S08]  /*7ea0*/  IMAD.MOV.U32 R6, RZ, RZ, -0x1 ;  /* 0xffffffffff067424 */ /* 0x000fd000078e00ff */
[----:B------:R-:W-:Y:S05]  /*7eb0*/  @P0 BRA `(.L_x_173) ;  /* 0x0000000400500947 */ /* 0x000fea0003800000 */
[----:B------:R-:W0:Y:S01]  /*7ec0*/  S2R R19, SR_CTAID.X ;  /* 0x0000000000137919 */ /* 0x000e220000002500 */
[----:B------:R-:W-:Y:S01]  /*7ed0*/  ULDC.64 UR4, c[0x0][0x628] ;  /* 0x00018a0000047ab9 */ /* 0x000fe20000000a00 */
[----:B------:R-:W1:Y:S01]  /*7ee0*/  LDC R20, c[0x0][0x144] ;  /* 0x00005100ff147b82 */ /* 0x000e620000000800 */
[----:B------:R-:W-:Y:S01]  /*7ef0*/  ISETP.NE.U32.AND P0, PT, RZ, UR4, PT ;  /* 0x00000004ff007c0c */ /* 0x000fe2000bf05070 */
[----:B------:R-:W2:Y:S01]  /*7f00*/  S2R R14, SR_CTAID.Y ;  /* 0x00000000000e7919 */ /* 0x000ea20000002600 */
[----:B------:R-:W-:Y:S01]  /*7f10*/  ULDC UR7, c[0x0][0x630] ;  /* 0x00018c0000077ab9 */ /* 0x000fe20000000800 */
[----:B------:R-:W-:Y:S01]  /*7f20*/  ULDC UR8, c[0x0][0x150] ;  /* 0x0000540000087ab9 */ /* 0x000fe20000000800 */
[----:B------:R-:W-:Y:S01]  /*7f30*/  ISETP.NE.AND.EX P0, PT, RZ, UR5, PT, P0 ;  /* 0x00000005ff007c0c */ /* 0x000fe2000bf05300 */
[----:B------:R-:W-:Y:S02]  /*7f40*/  IMAD.MOV.U32 R4, RZ, RZ, R16 ;  /* 0x000000ffff047224 */ /* 0x000fe400078e0010 */
[----:B------:R-:W-:Y:S01]  /*7f50*/  IMAD.MOV.U32 R5, RZ, RZ, R17 ;  /* 0x000000ffff057224 */ /* 0x000fe200078e0011 */
[----:B0-----:R-:W-:-:S09]  /*7f60*/  I2FP.F32.U32 R21, R19 ;  /* 0x0000001300157245 */ /* 0x001fd20000201000 */
[----:B------:R-:W-:Y:S05]  /*7f70*/  @!P0 BRA `(.L_x_174) ;  /* 0x0000000000288947 */ /* 0x000fea0003800000 */
[----:B------:R-:W-:Y:S02]  /*7f80*/  ULDC UR6, c[0x0][0x634] ;  /* 0x00018d0000067ab9 */ /* 0x000fe40000000800 */
[----:B------:R-:W-:-:S05]  /*7f90*/  IADD3 R5, P0, R16, UR6, RZ ;  /* 0x0000000610057c10 */ /* 0x000fca000ff1e0ff */
[----:B------:R-:W-:-:S04]  /*7fa0*/  IMAD.X R15, RZ, RZ, R17, P0 ;  /* 0x000000ffff0f7224 */ /* 0x000fc800000e0611 */
[----:B------:R-:W-:-:S04]  /*7fb0*/  IMAD.WIDE.U32 R6, R15, UR4, RZ ;  /* 0x000000040f067c25 */ /* 0x000fc8000f8e00ff */
[----:B------:R-:W-:-:S04]  /*7fc0*/  IMAD.WIDE.U32 R6, P0, R5, UR5, R6 ;  /* 0x0000000505067c25 */ /* 0x000fc8000f800006 */
[----:B------:R-:W-:-:S04]  /*7fd0*/  IMAD.WIDE.U32 R4, R5, UR4, RZ ;  /* 0x0000000405047c25 */ /* 0x000fc8000f8e00ff */
[----:B------:R-:W-:Y:S01]  /*7fe0*/  IMAD.MOV.U32 R4, RZ, RZ, R7 ;  /* 0x000000ffff047224 */ /* 0x000fe200078e0007 */
[----:B------:R-:W-:Y:S01]  /*7ff0*/  IADD3 RZ, P1, R5, R6, RZ ;  /* 0x0000000605ff7210 */ /* 0x000fe20007f3e0ff */
[----:B------:R-:W-:-:S04]  /*8000*/  IMAD.X R5, RZ, RZ, RZ, P0 ;  /* 0x000000ffff057224 */ /* 0x000fc800000e06ff */
[----:B------:R-:W-:-:S08]  /*8010*/  IMAD.WIDE.U32.X R4, R15, UR5, R4, P1 ;  /* 0x000000050f047c25 */ /* 0x000fd000088e0404 */
.L_x_174:
[----:B------:R-:W-:Y:S01]  /*8020*/  FMUL R21, R21, UR8 ;  /* 0x0000000815157c20 */ /* 0x000fe20008400000 */
[--C-:B------:R-:W-:Y:S01]  /*8030*/  SHF.R.U64 R15, R4, UR7, R5.reuse ;  /* 0x00000007040f7c19 */ /* 0x100fe20008001205 */
[----:B------:R-:W-:Y:S01]  /*8040*/  ULDC.64 UR4, c[0x0][0x620] ;  /* 0x0001880000047ab9 */ /* 0x000fe20000000a00 */
[----:B------:R-:W-:Y:S01]  /*8050*/  SHF.R.U32.HI R4, RZ, UR7, R5 ;  /* 0x00000007ff047c19 */ /* 0x000fe20008011605 */
[----:B------:R-:W-:Y:S01]  /*8060*/  ULDC.64 UR6, c[0x0][0x640] ;  /* 0x0001900000067ab9 */ /* 0x000fe20000000a00 */
[----:B------:R-:W-:Y:S01]  /*8070*/  IADD3 R5, P0, RZ, -R15, RZ ;  /* 0x8000000fff057210 */ /* 0x000fe20007f1e0ff */
[----:B------:R-:W0:Y:S04]  /*8080*/  F2I.U32.TRUNC.NTZ R21, R21 ;  /* 0x0000001500157305 */ /* 0x000e28000020f000 */
[----:B------:R-:W-:Y:S01]  /*8090*/  IMAD.X R4, RZ, RZ, ~R4, P0 ;  /* 0x000000ffff047224 */ /* 0x000fe200000e0e04 */
[----:B------:R-:W-:-:S03]  /*80a0*/  ISETP.NE.U32.AND P0, PT, RZ, UR6, PT ;  /* 0x00000006ff007c0c */ /* 0x000fc6000bf05070 */
[----:B------:R-:W-:Y:S01]  /*80b0*/  IMAD R4, R4, UR4, RZ ;  /* 0x0000000404047c24 */ /* 0x000fe2000f8e02ff */
[----:B------:R-:W-:-:S03]  /*80c0*/  ISETP.NE.AND.EX P0, PT, RZ, UR7, PT, P0 ;  /* 0x00000007ff007c0c */ /* 0x000fc6000bf05300 */
[C---:B------:R-:W-:Y:S01]  /*80d0*/  IMAD R7, R5.reuse, UR5, R4 ;  /* 0x0000000505077c24 */ /* 0x040fe2000f8e0204 */
[----:B------:R-:W-:Y:S01]  /*80e0*/  ULDC UR5, c[0x0][0x154] ;  /* 0x0000550000057ab9 */ /* 0x000fe20000000800 */
[----:B------:R-:W-:Y:S01]  /*80f0*/  IMAD.WIDE.U32 R4, R5, UR4, R16 ;  /* 0x0000000405047c25 */ /* 0x000fe2000f8e0010 */
[----:B------:R-:W-:-:S03]  /*8100*/  ULDC UR4, c[0x0][0x618] ;  /* 0x0001860000047ab9 */ /* 0x000fc60000000800 */
[----:B0-----:R-:W-:Y:S02]  /*8110*/  IMAD.MOV R6, RZ, RZ, -R21 ;  /* 0x000000ffff067224 */ /* 0x001fe400078e0a15 */
[----:B------:R-:W0:Y:S01]  /*8120*/  LDC R21, c[0x0][0x148] ;  /* 0x00005200ff157b82 */ /* 0x000e220000000800 */
[----:B------:R-:W-:Y:S02]  /*8130*/  IMAD.IADD R5, R5, 0x1, R7 ;  /* 0x0000000105057824 */ /* 0x000fe400078e0207 */
[----:B-1----:R-:W-:Y:S01]  /*8140*/  IMAD R19, R20, R6, R19 ;  /* 0x0000000614137224 */ /* 0x002fe200078e0213 */
[----:B--2---:R-:W-:Y:S02]  /*8150*/  I2FP.F32.U32 R6, R14 ;  /* 0x0000000e00067245 */ /* 0x004fe40000201000 */
[--C-:B------:R-:W-:Y:S02]  /*8160*/  SHF.R.U64 R20, R4, UR4, R5.reuse ;  /* 0x0000000404147c19 */ /* 0x100fe40008001205 */
[----:B------:R-:W-:Y:S01]  /*8170*/  SHF.R.U32.HI R5, RZ, UR4, R5 ;  /* 0x00000004ff057c19 */ /* 0x000fe20008011605 */
[----:B------:R-:W-:Y:S01]  /*8180*/  FMUL R6, R6, UR5 ;  /* 0x0000000506067c20 */ /* 0x000fe20008400000 */
[----:B------:R-:W-:-:S02]  /*8190*/  ULDC UR4, c[0x0][0x608] ;  /* 0x0001820000047ab9 */ /* 0x000fc40000000800 */
[--C-:B------:R-:W-:Y:S01]  /*81a0*/  SHF.R.U64 R23, R20, UR4, R5.reuse ;  /* 0x0000000414177c19 */ /* 0x100fe20008001205 */
[----:B------:R1:W2:Y:S01]  /*81b0*/  F2I.U32.TRUNC.NTZ R24, R6 ;  /* 0x0000000600187305 */ /* 0x0002a2000020f000 */
[----:B------:R-:W-:Y:S01]  /*81c0*/  SHF.R.U32.HI R4, RZ, UR4, R5 ;  /* 0x00000004ff047c19 */ /* 0x000fe20008011605 */
[----:B------:R-:W-:-:S03]  /*81d0*/  ULDC UR4, c[0x0][0x658] ;  /* 0x0001960000047ab9 */ /* 0x000fc60000000800 */
[--C-:B------:R-:W-:Y:S02]  /*81e0*/  SHF.R.U64 R22, R23, UR4, R4.reuse ;  /* 0x0000000417167c19 */ /* 0x100fe40008001204 */
[----:B------:R-:W-:-:S03]  /*81f0*/  SHF.R.U32.HI R25, RZ, UR4, R4 ;  /* 0x00000004ff197c19 */ /* 0x000fc60008011604 */
[----:B------:R-:W-:Y:S02]  /*8200*/  IMAD.MOV.U32 R4, RZ, RZ, R22 ;  /* 0x000000ffff047224 */ /* 0x000fe400078e0016 */
[----:B------:R-:W-:Y:S01]  /*8210*/  IMAD.MOV.U32 R5, RZ, RZ, R25 ;  /* 0x000000ffff057224 */ /* 0x000fe200078e0019 */
[----:B-1----:R-:W-:Y:S06]  /*8220*/  @!P0 BRA `(.L_x_175) ;  /* 0x0000000000288947 */ /* 0x002fec0003800000 */
        /* <DEDUP_REMOVED lines=10> */
.L_x_175:
[----:B------:R-:W-:Y:S01]  /*82d0*/  ISETP.NE.AND P0, PT, R2, 0x1, PT ;  /* 0x000000010200780c */ /* 0x000fe20003f05270 */
[----:B------:R-:W-:Y:S01]  /*82e0*/  ULDC UR4, c[0x0][0x648] ;  /* 0x0001920000047ab9 */ /* 0x000fe20000000800 */
[----:B------:R-:W-:Y:S01]  /*82f0*/  LOP3.LUT R23, R23, UR16, RZ, 0xc0, !PT ;  /* 0x0000001017177c12 */ /* 0x000fe2000f8ec0ff */
[----:B--2---:R-:W-:Y:S01]  /*8300*/  IMAD.MOV R24, RZ, RZ, -R24 ;  /* 0x000000ffff187224 */ /* 0x004fe200078e0a18 */
[----:B------:R-:W-:Y:S01]  /*8310*/  SHF.R.U64 R4, R4, UR4, R5 ;  /* 0x0000000404047c19 */ /* 0x000fe20008001205 */
[----:B------:R-:W-:Y:S01]  /*8320*/  ULDC UR4, c[0x0][0x638] ;  /* 0x00018e0000047ab9 */ /* 0x000fe20000000800 */
[----:B------:R-:W-:Y:S01]  /*8330*/  LOP3.LUT R7, R20, UR15, RZ, 0xc0, !PT ;  /* 0x0000000f14077c12 */ /* 0x000fe2000f8ec0ff */
[----:B------:R-:W-:Y:S01]  /*8340*/  ULDC UR5, c[0x0][0x610] ;  /* 0x0001840000057ab9 */ /* 0x000fe20000000800 */
[----:B------:R-:W-:Y:S02]  /*8350*/  IMAD.MOV.U32 R6, RZ, RZ, R15 ;  /* 0x000000ffff067224 */ /* 0x000fe400078e000f */
[----:B------:R-:W-:-:S02]  /*8360*/  IMAD.MOV R5, RZ, RZ, -R4 ;  /* 0x000000ffff057224 */ /* 0x000fc400078e0a04 */
[----:B------:R-:W-:Y:S02]  /*8370*/  IMAD R4, R4, UR17, R23 ;  /* 0x0000001104047c24 */ /* 0x000fe4000f8e0217 */
[----:B0-----:R-:W-:Y:S02]  /*8380*/  @P0 IMAD R19, R21, R24, R14 ;  /* 0x0000001815130224 */ /* 0x001fe400078e020e */
[----:B------:R-:W-:Y:S01]  /*8390*/  IMAD R22, R5, UR4, R22 ;  /* 0x0000000405167c24 */ /* 0x000fe2000f8e0216 */
[----:B------:R-:W-:Y:S01]  /*83a0*/  ULDC UR4, c[0x0][0x600] ;  /* 0x0001800000047ab9 */ /* 0x000fe20000000800 */
[----:B------:R-:W-:Y:S02]  /*83b0*/  IMAD R21, R4, UR5, R19 ;  /* 0x0000000504157c24 */ /* 0x000fe4000f8e0213 */
[----:B------:R-:W-:Y:S02]  /*83c0*/  IMAD R22, R22, UR4, R7 ;  /* 0x0000000416167c24 */ /* 0x000fe4000f8e0207 */
[----:B------:R-:W-:-:S03]  /*83d0*/  IMAD.MOV.U32 R4, RZ, RZ, 0x1 ;  /* 0x00000001ff047424 */ /* 0x000fc600078e00ff */
[----:B------:R-:W-:Y:S02]  /*83e0*/  SEL R19, R22, R21, !P0 ;  /* 0x0000001516137207 */ /* 0x000fe40004000000 */
[----:B------:R-:W-:-:S07]  /*83f0*/  SEL R21, R21, R22, !P0 ;  /* 0x0000001615157207 */ /* 0x000fce0004000000 */
.L_x_173:
[----:B------:R-:W-:Y:S05]  /*8400*/  BSYNC B1 ;  /* 0x0000000000017941 */ /* 0x000fea0003800000 */
.L_x_172:
[----:B------:R-:W-:-:S13]  /*8410*/  LOP3.LUT P0, RZ, R4, 0xff, RZ, 0xc0, !PT ;  /* 0x000000ff04ff7812 */ /* 0x000fda000780c0ff */
[----:B------:R-:W-:Y:S05]  /*8420*/  @P0 BRA `(.L_x_176) ;  /* 0xfffffff400380947 */ /* 0x000fea000383ffff */
[----:B------:R-:W-:Y:S05]  /*8430*/  BSYNC B0 ;  /* 0x0000000000007941 */ /* 0x000fea0003800000 */
.L_x_165:
[----:B------:R-:W-:-:S03]  /*8440*/  UMOV UR4, 0xffffffff ;  /* 0xffffffff00047882 */ /* 0x000fc60000000000 */
[----:B------:R-:W-:Y:S05]  /*8450*/  BRA.DIV UR4, `(.L_x_177) ;  /* 0x0000000a04107947 */ /* 0x000fea000b800000 */
[----:B------:R-:W-:-:S13]  /*8460*/  ELECT P6, URZ, PT ;  /* 0x00000000003f782f */ /* 0x000fda00038c0000 */
.L_x_198:
[----:B------:R-:W-:Y:S04]  /*8470*/  BSSY B0, `(.L_x_178) ;  /* 0x000006a000007945 */ /* 0x000fe80003800000 */
[----:B------:R-:W-:Y:S05]  /*8480*/  @!P6 BRA `(.L_x_179) ;  /* 0x0000000400a0e947 */ /* 0x000fea0003800000 */
[----:B------:R-:W-:-:S04]  /*8490*/  LOP3.LUT R18, R18, 0x2, RZ, 0xfc, !PT ;  /* 0x0000000212127812 */ /* 0x000fc800078efcff */
[----:B------:R-:W-:-:S13]  /*84a0*/  ISETP.NE.AND P0, PT, R18, 0x3, PT ;  /* 0x000000031200780c */ /* 0x000fda0003f05270 */
[----:B------:R-:W-:Y:S05]  /*84b0*/  @!P0 BRA `(.L_x_180) ;  /* 0x0000000000048947 */ /* 0x000fea0003800000 */
[----:B------:R-:W-:Y:S01]  /*84c0*/  BPT.TRAP 0x1 ;  /* 0x000000040000795c */ /* 0x000fe20000300000 */
.L_x_180:
[----:B------:R-:W0:Y:S01]  /*84d0*/  S2R R5, SR_CgaCtaId ;  /* 0x0000000000057919 */ /* 0x000e220000008800 */
[----:B------:R-:W-:Y:S02]  /*84e0*/  MOV R0, 0x400 ;  /* 0x0000040000007802 */ /* 0x000fe40000000f00 */
[----:B------:R-:W-:Y:S02]  /*84f0*/  SHF.L.U32 R2, R3, 0x1f, RZ ;  /* 0x0000001f03027819 */ /* 0x000fe400000006ff */
[----:B0-----:R-:W-:-:S05]  /*8500*/  LEA R5, R5, R0, 0x18 ;  /* 0x0000000005057211 */ /* 0x001fca00078ec0ff */
[----:B------:R-:W-:-:S04]  /*8510*/  VIADD R5, R5, 0x58 ;  /* 0x0000005805057836 */ /* 0x000fc80000000000 */
[C---:B------:R-:W-:Y:S02]  /*8520*/  IMAD R7, R8.reuse, 0x8, R5 ;  /* 0x0000000808077824 */ /* 0x040fe400078e0205 */
[----:B------:R-:W-:Y:S02]  /*8530*/  VIADD R8, R8, 0x1 ;  /* 0x0000000108087836 */ /* 0x000fe40000000000 */
[----:B------:R-:W0:Y:S03]  /*8540*/  SYNCS.PHASECHK.TRANS64.TRYWAIT P0, [R7+URZ], R2 ;  /* 0x00000002070075a7 */ /* 0x000e26000800017f */
[----:B------:R-:W-:-:S04]  /*8550*/  ISETP.NE.AND P1, PT, R8, 0xb, PT ;  /* 0x0000000b0800780c */ /* 0x000fc80003f25270 */
[----:B------:R-:W-:Y:S02]  /*8560*/  SEL R0, RZ, 0x1, P1 ;  /* 0x00000001ff007807 */ /* 0x000fe40000800000 */
[----:B------:R-:W-:Y:S02]  /*8570*/  SEL R8, R8, RZ, P1 ;  /* 0x000000ff08087207 */ /* 0x000fe40000800000 */
[----:B------:R-:W-:-:S03]  /*8580*/  LOP3.LUT R9, R3, R0, RZ, 0x3c, !PT ;  /* 0x0000000003097212 */ /* 0x000fc600078e3cff */
[----:B------:R-:W-:Y:S01]  /*8590*/  IMAD R6, R8, 0x8, R5 ;  /* 0x0000000808067824 */ /* 0x000fe200078e0205 */
[----:B------:R-:W-:Y:S01]  /*85a0*/  SHF.L.U32 R3, R9, 0x1f, RZ ;  /* 0x0000001f09037819 */ /* 0x000fe200000006ff */
[----:B0-----:R-:W-:Y:S06]  /*85b0*/  @!P0 BRA `(.L_x_181) ;  /* 0x0000000400d88947 */ /* 0x001fec0003800000 */
.L_x_199:
[----:B------:R-:W1:Y:S01]  /*85c0*/  SYNCS.PHASECHK.TRANS64.TRYWAIT P0, [R6+URZ], R3 ;  /* 0x00000003060075a7 */ /* 0x000e62000800017f */
[----:B------:R-:W-:-:S05]  /*85d0*/  VIADD R0, R8, 0x1 ;  /* 0x0000000108007836 */ /* 0x000fca0000000000 */
[----:B------:R-:W-:-:S04]  /*85e0*/  ISETP.NE.AND P1, PT, R0, 0xb, PT ;  /* 0x0000000b0000780c */ /* 0x000fc80003f25270 */
[----:B0-----:R-:W-:Y:S02]  /*85f0*/  SEL R2, RZ, 0x1, P1 ;  /* 0x00000001ff027807 */ /* 0x001fe40000800000 */
[----:B------:R-:W-:Y:S02]  /*8600*/  SEL R0, R0, RZ, P1 ;  /* 0x000000ff00007207 */ /* 0x000fe40000800000 */
[----:B------:R-:W-:-:S03]  /*8610*/  LOP3.LUT R9, R9, R2, RZ, 0x3c, !PT ;  /* 0x0000000209097212 */ /* 0x000fc600078e3cff */
[----:B------:R-:W-:Y:S01]  /*8620*/  IMAD R7, R0, 0x8, R5 ;  /* 0x0000000800077824 */ /* 0x000fe200078e0205 */
[----:B------:R-:W-:Y:S01]  /*8630*/  SHF.L.U32 R4, R9, 0x1f, RZ ;  /* 0x0000001f09047819 */ /* 0x000fe200000006ff */
[----:B-1----:R-:W-:Y:S06]  /*8640*/  @!P0 BRA `(.L_x_182) ;  /* 0x0000000400c88947 */ /* 0x002fec0003800000 */
.L_x_200:
[----:B------:R-:W1:Y:S01]  /*8650*/  SYNCS.PHASECHK.TRANS64.TRYWAIT P0, [R7+URZ], R4 ;  /* 0x00000004070075a7 */ /* 0x000e62000800017f */
[----:B------:R-:W-:-:S05]  /*8660*/  VIADD R0, R0, 0x1 ;  /* 0x0000000100007836 */ /* 0x000fca0000000000 */
[----:B------:R-:W-:-:S04]  /*8670*/  ISETP.NE.AND P1, PT, R0, 0xb, PT ;  /* 0x0000000b0000780c */ /* 0x000fc80003f25270 */
[----:B------:R-:W-:Y:S02]  /*8680*/  SEL R2, RZ, 0x1, P1 ;  /* 0x00000001ff027807 */ /* 0x000fe40000800000 */
[----:B------:R-:W-:Y:S02]  /*8690*/  SEL R0, R0, RZ, P1 ;  /* 0x000000ff00007207 */ /* 0x000fe40000800000 */
[----:B------:R-:W-:-:S03]  /*86a0*/  LOP3.LUT R9, R9, R2, RZ, 0x3c, !PT ;  /* 0x0000000209097212 */ /* 0x000fc600078e3cff */
[----:B0-----:R-:W-:Y:S01]  /*86b0*/  IMAD R6, R0, 0x8, R5 ;  /* 0x0000000800067824 */ /* 0x001fe200078e0205 */
[----:B------:R-:W-:Y:S01]  /*86c0*/  SHF.L.U32 R3, R9, 0x1f, RZ ;  /* 0x0000001f09037819 */ /* 0x000fe200000006ff */
[----:B-1----:R-:W-:Y:S06]  /*86d0*/  @!P0 BRA `(.L_x_183) ;  /* 0x0000000400b88947 */ /* 0x002fec0003800000 */
.L_x_201:
        /* <DEDUP_REMOVED lines=9> */
.L_x_202:
        /* <DEDUP_REMOVED lines=9> */
.L_x_203:
        /* <DEDUP_REMOVED lines=9> */
.L_x_204:
        /* <DEDUP_REMOVED lines=9> */
.L_x_205:
        /* <DEDUP_REMOVED lines=9> */
.L_x_206:
        /* <DEDUP_REMOVED lines=9> */
.L_x_207:
[----:B------:R-:W1:Y:S01]  /*8a40*/  SYNCS.PHASECHK.TRANS64.TRYWAIT P0, [R6+URZ], R3 ;  /* 0x00000003060075a7 */ /* 0x000e62000800017f */
[----:B------:R-:W-:-:S05]  /*8a50*/  VIADD R0, R0, 0x1 ;  /* 0x0000000100007836 */ /* 0x000fca0000000000 */
[----:B------:R-:W-:-:S04]  /*8a60*/  ISETP.NE.AND P1, PT, R0, 0xb, PT ;  /* 0x0000000b0000780c */ /* 0x000fc80003f25270 */
[----:B------:R-:W-:Y:S02]  /*8a70*/  SEL R2, RZ, 0x1, P1 ;  /* 0x00000001ff027807 */ /* 0x000fe40000800000 */
[----:B------:R-:W-:Y:S02]  /*8a80*/  SEL R0, R0, RZ, P1 ;  /* 0x000000ff00007207 */ /* 0x000fe40000800000 */
[----:B------:R-:W-:Y:S01]  /*8a90*/  LOP3.LUT R2, R9, R2, RZ, 0x3c, !PT ;  /* 0x0000000209027212 */ /* 0x000fe200078e3cff */
[----:B-1----:R-:W-:Y:S06]  /*8aa0*/  @!P0 BRA `(.L_x_190) ;  /* 0x0000000400508947 */ /* 0x002fec0003800000 */
.L_x_208:
[----:B------:R-:W-:Y:S01]  /*8ab0*/  IMAD R5, R0, 0x8, R5 ;  /* 0x0000000800057824 */ /* 0x000fe200078e0205 */
[----:B------:R-:W-:-:S07]  /*8ac0*/  SHF.L.U32 R0, R2, 0x1f, RZ ;  /* 0x0000001f02007819 */ /* 0x000fce00000006ff */
.L_x_191:
[----:B--2---:R2:W3:Y:S02]  /*8ad0*/  SYNCS.PHASECHK.TRANS64.TRYWAIT P0, [R5+URZ], R0 ;  /* 0x00000000050075a7 */ /* 0x0044e4000800017f */
[----:B---3--:R-:W-:Y:S05]  /*8ae0*/  @!P0 NANOSLEEP.SYNCS 0x989680 ;  /* 0x009896800000895d */ /* 0x008fea0003900000 */
[----:B------:R-:W3:Y:S02]  /*8af0*/  @!P0 SYNCS.PHASECHK.TRANS64 P0, [R5+URZ], R0 ;  /* 0x00000000050085a7 */ /* 0x000ee4000800007f */
[----:B---3--:R-:W-:Y:S05]  /*8b00*/  @!P0 BRA `(.L_x_191) ;  /* 0xfffffffc00f08947 */ /* 0x008fea000383ffff */
.L_x_179:
[----:B------:R-:W-:Y:S05]  /*8b10*/  BSYNC B0 ;  /* 0x0000000000007941 */ /* 0x000fea0003800000 */
.L_x_178:
[----:B------:R-:W-:Y:S05]  /*8b20*/  EXIT ;  /* 0x000000000000794d */ /* 0x000fea0003800000 */
.L_x_22:
[----:B-1----:R1:W2:Y:S02]  /*8b30*/  SYNCS.PHASECHK.TRANS64.TRYWAIT P1, [R3+URZ], R0 ;  /* 0x00000000030075a7 */ /* 0x0022a4000802017f */
[----:B--2---:R-:W-:Y:S05]  /*8b40*/  @!P1 NANOSLEEP.SYNCS 0x989680 ;  /* 0x009896800000995d */ /* 0x004fea0003900000 */
[----:B------:R-:W2:Y:S02]  /*8b50*/  @!P1 SYNCS.PHASECHK.TRANS64 P1, [R3+URZ], R0 ;  /* 0x00000000030095a7 */ /* 0x000ea4000802007f */
[----:B--2---:R-:W-:Y:S05]  /*8b60*/  @!P1 BRA `(.L_x_22) ;  /* 0xfffffffc00f09947 */ /* 0x004fea000383ffff */
[----:B------:R-:W-:Y:S05]  /*8b70*/  BRA `(.L_x_21) ;  /* 0xffffff8c003c7947 */ /* 0x000fea000383ffff */
.L_x_27:
[----:B-1----:R1:W2:Y:S02]  /*8b80*/  SYNCS.PHASECHK.TRANS64.TRYWAIT P1, [R5+URZ], R4 ;  /* 0x00000004050075a7 */ /* 0x0022a4000802017f */
[----:B--2---:R-:W-:Y:S05]  /*8b90*/  @!P1 NANOSLEEP.SYNCS 0x989680 ;  /* 0x009896800000995d */ /* 0x004fea0003900000 */
[----:B------:R-:W2:Y:S02]  /*8ba0*/  @!P1 SYNCS.PHASECHK.TRANS64 P1, [R5+URZ], R4 ;  /* 0x00000004050095a7 */ /* 0x000ea4000802007f */
[----:B--2---:R-:W-:Y:S05]  /*8bb0*/  @!P1 BRA `(.L_x_27) ;  /* 0xfffffffc00f09947 */ /* 0x004fea000383ffff */
[----:B------:R-:W-:Y:S05]  /*8bc0*/  BRA `(.L_x_26) ;  /* 0xffffff9000107947 */ /* 0x000fea000383ffff */
.L_x_166:
[----:B------:R-:W-:Y:S01]  /*8bd0*/  BSSY B1, `(.L_x_192) ;  /* 0x0000006000017945 */ /* 0x000fe20003800000 */
[----:B------:R-:W-:-:S07]  /*8be0*/  IMAD.MOV.U32 R15, RZ, RZ, -0x1 ;  /* 0xffffffffff0f7424 */ /* 0x000fce00078e00ff */
[----:B------:R-:W-:Y:S05]  /*8bf0*/  WARPSYNC.COLLECTIVE R15, `(.L_x_193) ;  /* 0x000000000f0c7348 */ /* 0x000fea0003c00000 */
[----:B------:R-:W-:Y:S02]  /*8c00*/  ELECT P6, UR62, PT ;  /* 0x00000000003e782f */ /* 0x000fe400038c0000 */
[----:B------:R-:W-:Y:S01]  /*8c10*/  MOV R14, UR62 ;  /* 0x0000003e000e7c02 */ /* 0x000fe20008000f00 */
[----:B------:R-:W-:Y:S10]  /*8c20*/  ENDCOLLECTIVE ;  /* 0x000000000000791b */ /* 0x000ff40003800000 */
.L_x_193:
[----:B------:R-:W-:Y:S05]  /*8c30*/  BSYNC B1 ;  /* 0x0000000000017941 */ /* 0x000fea0003800000 */
.L_x_192:
[----:B------:R-:W-:Y:S05]  /*8c40*/  BRA `(.L_x_194) ;  /* 0xffffffec003c7947 */ /* 0x000fea000383ffff */
.L_x_169:
[----:B-1----:R1:W2:Y:S02]  /*8c50*/  SYNCS.PHASECHK.TRANS64.TRYWAIT P0, [R23+URZ+0x58], R14 ;  /* 0x0000580e170075a7 */ /* 0x0022a4000800017f */
[----:B--2---:R-:W-:Y:S05]  /*8c60*/  @!P0 NANOSLEEP.SYNCS 0x989680 ;  /* 0x009896800000895d */ /* 0x004fea0003900000 */
[----:B------:R-:W2:Y:S02]  /*8c70*/  @!P0 SYNCS.PHASECHK.TRANS64 P0, [R23+URZ+0x58], R14 ;  /* 0x0000580e170085a7 */ /* 0x000ea4000800007f */
[----:B--2---:R-:W-:Y:S05]  /*8c80*/  @!P0 BRA `(.L_x_169) ;  /* 0xfffffffc00f08947 */ /* 0x004fea000383ffff */
[----:B------:R-:W-:Y:S05]  /*8c90*/  BRA `(.L_x_195) ;  /* 0xffffffec007c7947 */ /* 0x000fea000383ffff */
.L_x_177:
[----:B------:R-:W-:Y:S01]  /*8ca0*/  BSSY B0, `(.L_x_196) ;  /* 0x0000006000007945 */ /* 0x000fe20003800000 */
[----:B------:R-:W-:-:S07]  /*8cb0*/  IMAD.MOV.U32 R15, RZ, RZ, -0x1 ;  /* 0xffffffffff0f7424 */ /* 0x000fce00078e00ff */
[----:B------:R-:W-:Y:S05]  /*8cc0*/  WARPSYNC.COLLECTIVE R15, `(.L_x_197) ;  /* 0x000000000f0c7348 */ /* 0x000fea0003c00000 */
[----:B------:R-:W-:Y:S02]  /*8cd0*/  ELECT P6, UR62, PT ;  /* 0x00000000003e782f */ /* 0x000fe400038c0000 */
[----:B------:R-:W-:Y:S01]  /*8ce0*/  MOV R14, UR62 ;  /* 0x0000003e000e7c02 */ /* 0x000fe20008000f00 */
[----:B------:R-:W-:Y:S10]  /*8cf0*/  ENDCOLLECTIVE ;  /* 0x000000000000791b */ /* 0x000ff40003800000 */
.L_x_197:
[----:B------:R-:W-:Y:S05]  /*8d00*/  BSYNC B0 ;  /* 0x0000000000007941 */ /* 0x000fea0003800000 */
.L_x_196:
[----:B------:R-:W-:Y:S05]  /*8d10*/  BRA `(.L_x_198) ;  /* 0xfffffff400d47947 */ /* 0x000fea000383ffff */
.L_x_181:
[----:B0-----:R0:W1:Y:S02]  /*8d20*/  SYNCS.PHASECHK.TRANS64.TRYWAIT P0, [R7+URZ], R2 ;  /* 0x00000002070075a7 */ /* 0x001064000800017f */
[----:B-1----:R-:W-:Y:S05]  /*8d30*/  @!P0 NANOSLEEP.SYNCS 0x989680 ;  /* 0x009896800000895d */ /* 0x002fea0003900000 */
[----:B------:R-:W1:Y:S02]  /*8d40*/  @!P0 SYNCS.PHASECHK.TRANS64 P0, [R7+URZ], R2 ;  /* 0x00000002070085a7 */ /* 0x000e64000800007f */
[----:B-1----:R-:W-:Y:S05]  /*8d50*/  @!P0 BRA `(.L_x_181) ;  /* 0xfffffffc00f08947 */ /* 0x002fea000383ffff */
[----:B------:R-:W-:Y:S05]  /*8d60*/  BRA `(.L_x_199) ;  /* 0xfffffff800147947 */ /* 0x000fea000383ffff */
.L_x_182:
[----:B0-----:R0:W1:Y:S02]  /*8d70*/  SYNCS.PHASECHK.TRANS64.TRYWAIT P0, [R6+URZ], R3 ;  /* 0x00000003060075a7 */ /* 0x001064000800017f */
[----:B-1----:R-:W-:Y:S05]  /*8d80*/  @!P0 NANOSLEEP.SYNCS 0x989680 ;  /* 0x009896800000895d */ /* 0x002fea0003900000 */
[----:B------:R-:W1:Y:S02]  /*8d90*/  @!P0 SYNCS.PHASECHK.TRANS64 P0, [R6+URZ], R3 ;  /* 0x00000003060085a7 */ /* 0x000e64000800007f */
[----:B-1----:R-:W-:Y:S05]  /*8da0*/  @!P0 BRA `(.L_x_182) ;  /* 0xfffffffc00f08947 */ /* 0x002fea000383ffff */
[----:B------:R-:W-:Y:S05]  /*8db0*/  BRA `(.L_x_200) ;  /* 0xfffffff800247947 */ /* 0x000fea000383ffff */
.L_x_183:
[----:B0-----:R0:W1:Y:S02]  /*8dc0*/  SYNCS.PHASECHK.TRANS64.TRYWAIT P0, [R7+URZ], R4 ;  /* 0x00000004070075a7 */ /* 0x001064000800017f */
[----:B-1----:R-:W-:Y:S05]  /*8dd0*/  @!P0 NANOSLEEP.SYNCS 0x989680 ;  /* 0x009896800000895d */ /* 0x002fea0003900000 */
[----:B------:R-:W1:Y:S02]  /*8de0*/  @!P0 SYNCS.PHASECHK.TRANS64 P0, [R7+URZ], R4 ;  /* 0x00000004070085a7 */ /* 0x000e64000800007f */
[----:B-1----:R-:W-:Y:S05]  /*8df0*/  @!P0 BRA `(.L_x_183) ;  /* 0xfffffffc00f08947 */ /* 0x002fea000383ffff */
[----:B------:R-:W-:Y:S05]  /*8e00*/  BRA `(.L_x_201) ;  /* 0xfffffff800347947 */ /* 0x000fea000383ffff */
.L_x_184:
[----:B0-----:R0:W1:Y:S02]  /*8e10*/  SYNCS.PHASECHK.TRANS64.TRYWAIT P0, [R6+URZ], R3 ;  /* 0x00000003060075a7 */ /* 0x001064000800017f */
[----:B-1----:R-:W-:Y:S05]  /*8e20*/  @!P0 NANOSLEEP.SYNCS 0x989680 ;  /* 0x009896800000895d */ /* 0x002fea0003900000 */
[----:B------:R-:W1:Y:S02]  /*8e30*/  @!P0 SYNCS.PHASECHK.TRANS64 P0, [R6+URZ], R3 ;  /* 0x00000003060085a7 */ /* 0x000e64000800007f */
[----:B-1----:R-:W-:Y:S05]  /*8e40*/  @!P0 BRA `(.L_x_184) ;  /* 0xfffffffc00f08947 */ /* 0x002fea000383ffff */
[----:B------:R-:W-:Y:S05]  /*8e50*/  BRA `(.L_x_202) ;  /* 0xfffffff800447947 */ /* 0x000fea000383ffff */
.L_x_185:
[----:B0-----:R0:W1:Y:S02]  /*8e60*/  SYNCS.PHASECHK.TRANS64.TRYWAIT P0, [R7+URZ], R4 ;  /* 0x00000004070075a7 */ /* 0x001064000800017f */
[----:B-1----:R-:W-:Y:S05]  /*8e70*/  @!P0 NANOSLEEP.SYNCS 0x989680 ;  /* 0x009896800000895d */ /* 0x002fea0003900000 */
[----:B------:R-:W1:Y:S02]  /*8e80*/  @!P0 SYNCS.PHASECHK.TRANS64 P0, [R7+URZ], R4 ;  /* 0x00000004070085a7 */ /* 0x000e64000800007f */
[----:B-1----:R-:W-:Y:S05]  /*8e90*/  @!P0 BRA `(.L_x_185) ;  /* 0xfffffffc00f08947 */ /* 0x002fea000383ffff */
[----:B------:R-:W-:Y:S05]  /*8ea0*/  BRA `(.L_x_203) ;  /* 0xfffffff800547947 */ /* 0x000fea000383ffff */
.L_x_186:
[----:B0-----:R0:W1:Y:S02]  /*8eb0*/  SYNCS.PHASECHK.TRANS64.TRYWAIT P0, [R6+URZ], R3 ;  /* 0x00000003060075a7 */ /* 0x001064000800017f */
[----:B-1----:R-:W-:Y:S05]  /*8ec0*/  @!P0 NANOSLEEP.SYNCS 0x989680 ;  /* 0x009896800000895d */ /* 0x002fea0003900000 */
[----:B------:R-:W1:Y:S02]  /*8ed0*/  @!P0 SYNCS.PHASECHK.TRANS64 P0, [R6+URZ], R3 ;  /* 0x00000003060085a7 */ /* 0x000e64000800007f */
[----:B-1----:R-:W-:Y:S05]  /*8ee0*/  @!P0 BRA `(.L_x_186) ;  /* 0xfffffffc00f08947 */ /* 0x002fea000383ffff */
[----:B------:R-:W-:Y:S05]  /*8ef0*/  BRA `(.L_x_204) ;  /* 0xfffffff800647947 */ /* 0x000fea000383ffff */
.L_x_187:
[----:B0-----:R0:W1:Y:S02]  /*8f00*/  SYNCS.PHASECHK.TRANS64.TRYWAIT P0, [R7+URZ], R4 ;  /* 0x00000004070075a7 */ /* 0x001064000800017f */
[----:B-1----:R-:W-:Y:S05]  /*8f10*/  @!P0 NANOSLEEP.SYNCS 0x989680 ;  /* 0x009896800000895d */ /* 0x002fea0003900000 */
[----:B------:R-:W1:Y:S02]  /*8f20*/  @!P0 SYNCS.PHASECHK.TRANS64 P0, [R7+URZ], R4 ;  /* 0x00000004070085a7 */ /* 0x000e64000800007f */
[----:B-1----:R-:W-:Y:S05]  /*8f30*/  @!P0 BRA `(.L_x_187) ;  /* 0xfffffffc00f08947 */ /* 0x002fea000383ffff */
[----:B------:R-:W-:Y:S05]  /*8f40*/  BRA `(.L_x_205) ;  /* 0xfffffff800747947 */ /* 0x000fea000383ffff */
.L_x_188:
[----:B0-----:R0:W1:Y:S02]  /*8f50*/  SYNCS.PHASECHK.TRANS64.TRYWAIT P0, [R6+URZ], R3 ;  /* 0x00000003060075a7 */ /* 0x001064000800017f */
[----:B-1----:R-:W-:Y:S05]  /*8f60*/  @!P0 NANOSLEEP.SYNCS 0x989680 ;  /* 0x009896800000895d */ /* 0x002fea0003900000 */
[----:B------:R-:W1:Y:S02]  /*8f70*/  @!P0 SYNCS.PHASECHK.TRANS64 P0, [R6+URZ], R3 ;  /* 0x00000003060085a7 */ /* 0x000e64000800007f */
[----:B-1----:R-:W-:Y:S05]  /*8f80*/  @!P0 BRA `(.L_x_188) ;  /* 0xfffffffc00f08947 */ /* 0x002fea000383ffff */
[----:B------:R-:W-:Y:S05]  /*8f90*/  BRA `(.L_x_206) ;  /* 0xfffffff800847947 */ /* 0x000fea000383ffff */
.L_x_189:
[----:B0-----:R0:W1:Y:S02]  /*8fa0*/  SYNCS.PHASECHK.TRANS64.TRYWAIT P0, [R7+URZ], R4 ;  /* 0x00000004070075a7 */ /* 0x001064000800017f */
[----:B-1----:R-:W-:Y:S05]  /*8fb0*/  @!P0 NANOSLEEP.SYNCS 0x989680 ;  /* 0x009896800000895d */ /* 0x002fea0003900000 */
[----:B------:R-:W1:Y:S02]  /*8fc0*/  @!P0 SYNCS.PHASECHK.TRANS64 P0, [R7+URZ], R4 ;  /* 0x00000004070085a7 */ /* 0x000e64000800007f */
[----:B-1----:R-:W-:Y:S05]  /*8fd0*/  @!P0 BRA `(.L_x_189) ;  /* 0xfffffffc00f08947 */ /* 0x002fea000383ffff */
[----:B------:R-:W-:Y:S05]  /*8fe0*/  BRA `(.L_x_207) ;  /* 0xfffffff800947947 */ /* 0x000fea000383ffff */
.L_x_190:
[----:B-1----:R1:W2:Y:S02]  /*8ff0*/  SYNCS.PHASECHK.TRANS64.TRYWAIT P0, [R6+URZ], R3 ;  /* 0x00000003060075a7 */ /* 0x0022a4000800017f */
[----:B--2---:R-:W-:Y:S05]  /*9000*/  @!P0 NANOSLEEP.SYNCS 0x989680 ;  /* 0x009896800000895d */ /* 0x004fea0003900000 */
[----:B------:R-:W2:Y:S02]  /*9010*/  @!P0 SYNCS.PHASECHK.TRANS64 P0, [R6+URZ], R3 ;  /* 0x00000003060085a7 */ /* 0x000ea4000800007f */
[----:B--2---:R-:W-:Y:S05]  /*9020*/  @!P0 BRA `(.L_x_190) ;  /* 0xfffffffc00f08947 */ /* 0x004fea000383ffff */
[----:B------:R-:W-:Y:S05]  /*9030*/  BRA `(.L_x_208) ;  /* 0xfffffff8009c7947 */ /* 0x000fea000383ffff */
.L_x_209:
[----:B------:R-:W-:-:S00]  /*9040*/  BRA `(.L_x_209) ;  /* 0xfffffffc00fc7947 */ /* 0x000fc0000383ffff */
[----:B------:R-:W-:-:S00]  /*9050*/  NOP ;  /* 0x0000000000007918 */ /* 0x000fc00000000000 */
        /* <DEDUP_REMOVED lines=10> */
.L_x_210:


//--------------------- .nv.global.init           --------------------------
	.section	.nv.global.init,"aw",@progbits
.nv.global.init:
	.type		$str$22,@object
	.size		$str$22,($str$23 - $str$22)
$str$22:
        /*0000*/ 	.byte	0x6b, 0x5f, 0x74, 0x69, 0x6c, 0x65, 0x5f, 0x63, 0x6f, 0x75, 0x6e, 0x74, 0x20, 0x3e, 0x3d, 0x20
        /*0010*/ 	.byte	0x31, 0x00
	.type		$str$23,@object
	.size		$str$23,(__unnamed_1 - $str$23)
$str$23:
        /*0012*/ 	.byte	0x2f, 0x74, 0x6d, 0x70, 0x2f, 0x63, 0x75, 0x74, 0x6c, 0x61, 0x73, 0x73, 0x5f, 0x73, 0x77, 0x65
        /*0022*/ 	.byte	0x65, 0x70, 0x5f, 0x73, 0x72, 0x63, 0x2f, 0x69, 0x6e, 0x63, 0x6c, 0x75, 0x64, 0x65, 0x2f, 0x63
        /*0032*/ 	.byte	0x75, 0x74, 0x6c, 0x61, 0x73, 0x73, 0x2f, 0x67, 0x65, 0x6d, 0x6d, 0x2f, 0x63, 0x6f, 0x6c, 0x6c
        /*0042*/ 	.byte	0x65, 0x63, 0x74, 0x69, 0x76, 0x65, 0x2f, 0x73, 0x6d, 0x39, 0x30, 0x5f, 0x6d, 0x6d, 0x61, 0x5f
        /*0052*/ 	.byte	0x74, 0x6d, 0x61, 0x5f, 0x67, 0x6d, 0x6d, 0x61, 0x5f, 0x73, 0x73, 0x5f, 0x77, 0x61, 0x72, 0x70
        /*0062*/ 	.byte	0x73, 0x70, 0x65, 0x63, 0x69, 0x61, 0x6c, 0x69, 0x7a, 0x65, 0x64, 0x2e, 0x68, 0x70, 0x70, 0x00
	.type		__unnamed_1,@object
	.size		__unnamed_1,(.L_0 - __unnamed_1)
__unnamed_1:
        /*0072*/ 	.byte	0x76, 0x6f, 0x69, 0x64, 0x20, 0x63, 0x75, 0x74, 0x6c, 0x61, 0x73, 0x73, 0x3a, 0x3a, 0x67, 0x65
        /* <DEDUP_REMOVED lines=180> */
        /*0bc2*/ 	.byte	0x74, 0x65, 0x3a, 0x3a, 0x69, 0x64, 0x65, 0x6e, 0x74, 0x69, 0x74, 0x79, 0x5d, 0x00
.L_0:


//--------------------- .nv.shared._ZN7cutlass13device_kernelINS_4gemm6kernel13GemmUniversalIN4cute5tupleIJiiiiEEENS1_10collective13CollectiveMmaINS1_34MainloopSm90TmaGmmaWarpSpecializedILi11ENS5_IJNS4_1CILi1EEENSA_ILi2EEESB_EEENS1_35KernelTmaWarpSpecializedCooperativeEEENS5_IJNSA_ILi256EEENSA_ILi64EEENSA_ILi32EEEEEENS_10bfloat16_tENS5_IJlSB_lEEESK_SL_NS4_8TiledMMAINS4_8MMA_AtomIJNS4_4SM904GMMA27MMA_64x64x16_F32BF16BF16_SSILNSP_5MajorE0ELSR_0ELNSP_7ScaleInE1ELSS_1EEEEEENS4_6LayoutINS5_IJSC_SB_SB_EEENS5_IJSB_NSA_ILi0EEESX_EEEEENS5_IJNS4_10UnderscoreES10_S10_EEEEENS4_23SM90_TMA_LOAD_MULTICASTENS4_14ComposedLayoutINS4_7SwizzleILi2ELi4ELi3EEENS4_18smem_ptr_flag_bitsILi16EEENSV_INS5_IJNSA_ILi8EEESI_EEENS5_IJSI_SB_EEEEEEEvNS4_8identityENS4_13SM90_TMA_LOADES1D_vS1E_EENS_8epilogue10collective6detail29Sm90TmaWarpSpecializedAdapterINS1I_15DefaultEpilogueISK_SL_SL_NS1H_6thread17LinearCombinationISK_Li1EffLNS1M_9ScaleType4KindE0ELNS_15FloatRoundStyleE2ESK_EENS1_15EpilogueDefaultEEEEEvvEEEEvNT_6ParamsE --------------------------
	.section	.nv.shared._ZN7cutlass13device_kernelINS_4gemm6kernel13GemmUniversalIN4cute5tupleIJiiiiEEENS1_10collective13CollectiveMmaINS1_34MainloopSm90TmaGmmaWarpSpecializedILi11ENS5_IJNS4_1CILi1EEENSA_ILi2EEESB_EEENS1_35KernelTmaWarpSpecializedCooperativeEEENS5_IJNSA_ILi256EEENSA_ILi64EEENSA_ILi32EEEEEENS_10bfloat16_tENS5_IJlSB_lEEESK_SL_NS4_8TiledMMAINS4_8MMA_AtomIJNS4_4SM904GMMA27MMA_64x64x16_F32BF16BF16_SSILNSP_5MajorE0ELSR_0ELNSP_7ScaleInE1ELSS_1EEEEEENS4_6LayoutINS5_IJSC_SB_SB_EEENS5_IJSB_NSA_ILi0EEESX_EEEEENS5_IJNS4_10UnderscoreES10_S10_EEEEENS4_23SM90_TMA_LOAD_MULTICASTENS4_14ComposedLayoutINS4_7SwizzleILi2ELi4ELi3EEENS4_18smem_ptr_flag_bitsILi16EEENSV_INS5_IJNSA_ILi8EEESI_EEENS5_IJSI_SB_EEEEEEEvNS4_8identityENS4_13SM90_TMA_LOADES1D_vS1E_EENS_8epilogue10collective6detail29Sm90TmaWarpSpecializedAdapterINS1I_15DefaultEpilogueISK_SL_SL_NS1H_6thread17LinearCombinationISK_Li1EffLNS1M_9ScaleType4KindE0ELNS_15FloatRoundStyleE2ESK_EENS1_15EpilogueDefaultEEEEEvvEEEEvNT_6ParamsE,"aw",@nobits
	.sectionflags	@""
	.align	16
	.zero		1024


//--------------------- .nv.shared.reserved.0     --------------------------
	.section	.nv.shared.reserved.0,"aw",@nobits
	.weak		__nv_reservedSMEM_offset_0_alias
	.size		__nv_reservedSMEM_offset_0_alias, 0, 0
	.other		__nv_reservedSMEM_offset_0_alias,@"STO_CUDA_RESERVED_SHARED STV_DEFAULT"
__nv_reservedSMEM_offset_0_alias:
	.zero		0


//--------------------- .nv.global                --------------------------
	.section	.nv.global,"aw",@nobits
.nv.global:
	.type		_ZN40_INTERNAL_c7e2758c_4_k_cu_b879d049_169834cute1_E,@object
	.size		_ZN40_INTERNAL_c7e2758c_4_k_cu_b879d049_169834cute1_E,(_ZN40_INTERNAL_c7e2758c_4_k_cu_b879d049_169834cuda3std3__45__cpo6cbeginE - _ZN40_INTERNAL_c7e2758c_4_k_cu_b879d049_169834cute1_E)
_ZN40_INTERNAL_c7e2758c_4_k_cu_b879d049_169834cute1_E:
	.zero		1
	.type		_ZN40_INTERNAL_c7e2758c_4_k_cu_b879d049_169834cuda3std3__45__cpo6cbeginE,@object
	.size		_ZN40_INTERNAL_c7e2758c_4_k_cu_b879d049_169834cuda3std3__45__cpo6cbeginE,(_ZN40_INTERNAL_c7e2758c_4_k_cu_b879d049_169834cuda3std3__48in_placeE - _ZN40_INTERNAL_c7e2758c_4_k_cu_b879d049_169834cuda3std3__45__cpo6cbeginE)
_ZN40_INTERNAL_c7e2758c_4_k_cu_b879d049_169834cuda3std3__45__cpo6cbeginE:
	.zero		1
	.type		_ZN40_INTERNAL_c7e2758c_4_k_cu_b879d049_169834cuda3std3__48in_placeE,@object
	.size		_ZN40_INTERNAL_c7e2758c_4_k_cu_b879d049_169834cuda3std3__48in_placeE,(_ZN40_INTERNAL_c7e2758c_4_k_cu_b879d049_169834cuda3std6ranges3__45__cpo9iter_moveE - _ZN40_INTERNAL_c7e2758c_4_k_cu_b879d049_169834cuda3std3__48in_placeE)
_ZN40_INTERNAL_c7e2758c_4_k_cu_b879d049_169834cuda3std3__48in_placeE:
	.zero		1
	.type		_ZN40_INTERNAL_c7e2758c_4_k_cu_b879d049_169834cuda3std6ranges3__45__cpo9iter_moveE,@object
	.size		_ZN40_INTERNAL_c7e2758c_4_k_cu_b879d049_169834cuda3std6ranges3__45__cpo9iter_moveE,(_ZN40_INTERNAL_c7e2758c_4_k_cu_b879d049_169834cuda3std3__45__cpo5beginE - _ZN40_INTERNAL_c7e2758c_4_k_cu_b879d049_169834cuda3std6ranges3__45__cpo9iter_moveE)
_ZN40_INTERNAL_c7e2758c_4_k_cu_b879d049_169834cuda3std6ranges3__45__cpo9iter_moveE:
	.zero		1
	.type		_ZN40_INTERNAL_c7e2758c_4_k_cu_b879d049_169834cuda3std3__45__cpo5beginE,@object
	.size		_ZN40_INTERNAL_c7e2758c_4_k_cu_b879d049_169834cuda3std3__45__cpo5beginE,(_ZN40_INTERNAL_c7e2758c_4_k_cu_b879d049_169834cuda3std3__442_GLOBAL__N__c7e2758c_4_k_cu_b879d049_169836ignoreE - _ZN40_INTERNAL_c7e2758c_4_k_cu_b879d049_169834cuda3std3__45__cpo5beginE)
_ZN40_INTERNAL_c7e2758c_4_k_cu_b879d049_169834cuda3std3__45__cpo5beginE:
	.zero		1
	.type		_ZN40_INTERNAL_c7e2758c_4_k_cu_b879d049_169834cuda3std3__442_GLOBAL__N__c7e2758c_4_k_cu_b879d049_169836ignoreE,@object
	.size		_ZN40_INTERNAL_c7e2758c_4_k_cu_b879d049_169834cuda3std3__442_GLOBAL__N__c7e2758c_4_k_cu_b879d049_169836ignoreE,(_ZN40_INTERNAL_c7e2758c_4_k_cu_b879d049_169834cute7productE - _ZN40_INTERNAL_c7e2758c_4_k_cu_b879d049_169834cuda3std3__442_GLOBAL__N__c7e2758c_4_k_cu_b879d049_169836ignoreE)
_ZN40_INTERNAL_c7e2758c_4_k_cu_b879d049_169834cuda3std3__442_GLOBAL__N__c7e2758c_4_k_cu_b879d049_169836ignoreE:
	.zero		1
	.type		_ZN40_INTERNAL_c7e2758c_4_k_cu_b879d049_169834cute7productE,@object
	.size		_ZN40_INTERNAL_c7e2758c_4_k_cu_b879d049_169834cute7productE,(_ZN40_INTERNAL_c7e2758c_4_k_cu_b879d049_169834cuda3std3__45__cpo3endE - _ZN40_INTERNAL_c7e2758c_4_k_cu_b879d049_169834cute7productE)
_ZN40_INTERNAL_c7e2758c_4_k_cu_b879d049_169834cute7productE:
	.zero		1
	.type		_ZN40_INTERNAL_c7e2758c_4_k_cu_b879d049_169834cuda3std3__45__cpo3endE,@object
	.size		_ZN40_INTERNAL_c7e2758c_4_k_cu_b879d049_169834cuda3std3__45__cpo3endE,(_ZN40_INTERNAL_c7e2758c_4_k_cu_b879d049_169834cuda3std3__419piecewise_constructE - _ZN40_INTERNAL_c7e2758c_4_k_cu_b879d049_169834cuda3std3__45__cpo3endE)
_ZN40_INTERNAL_c7e2758c_4_k_cu_b879d049_169834cuda3std3__45__cpo3endE:
	.zero		1
	.type		_ZN40_INTERNAL_c7e2758c_4_k_cu_b879d049_169834cuda3std3__419piecewise_constructE,@object
	.size		_ZN40_INTERNAL_c7e2758c_4_k_cu_b879d049_169834cuda3std3__419piecewise_constructE,(_ZN40_INTERNAL_c7e2758c_4_k_cu_b879d049_169834cuda3std3__45__cpo4cendE - _ZN40_INTERNAL_c7e2758c_4_k_cu_b879d049_169834cuda3std3__419piecewise_constructE)
_ZN40_INTERNAL_c7e2758c_4_k_cu_b879d049_169834cuda3std3__419piecewise_constructE:
	.zero		1
	.type		_ZN40_INTERNAL_c7e2758c_4_k_cu_b879d049_169834cuda3std3__45__cpo4cendE,@object
	.size		_ZN40_INTERNAL_c7e2758c_4_k_cu_b879d049_169834cuda3std3__45__cpo4cendE,(_ZN40_INTERNAL_c7e2758c_4_k_cu_b879d049_169834cuda3std6ranges3__45__cpo4swapE - _ZN40_INTERNAL_c7e2758c_4_k_cu_b879d049_169834cuda3std3__45__cpo4cendE)
_ZN40_INTERNAL_c7e2758c_4_k_cu_b879d049_169834cuda3std3__45__cpo4cendE:
	.zero		1
	.type		_ZN40_INTERNAL_c7e2758c_4_k_cu_b879d049_169834cuda3std6ranges3__45__cpo4swapE,@object
	.size		_ZN40_INTERNAL_c7e2758c_4_k_cu_b879d049_169834cuda3std6ranges3__45__cpo4swapE,(.L_8 - _ZN40_INTERNAL_c7e2758c_4_k_cu_b879d049_169834cuda3std6ranges3__45__cpo4swapE)
_ZN40_INTERNAL_c7e2758c_4_k_cu_b879d049_169834cuda3std6ranges3__45__cpo4swapE:
	.zero		1
.L_8:


//--------------------- .nv.constant0._ZN7cutlass13device_kernelINS_4gemm6kernel13GemmUniversalIN4cute5tupleIJiiiiEEENS1_10collective13CollectiveMmaINS1_34MainloopSm90TmaGmmaWarpSpecializedILi11ENS5_IJNS4_1CILi1EEENSA_ILi2EEESB_EEENS1_35KernelTmaWarpSpecializedCooperativeEEENS5_IJNSA_ILi256EEENSA_ILi64EEENSA_ILi32EEEEEENS_10bfloat16_tENS5_IJlSB_lEEESK_SL_NS4_8TiledMMAINS4_8MMA_AtomIJNS4_4SM904GMMA27MMA_64x64x16_F32BF16BF16_SSILNSP_5MajorE0ELSR_0ELNSP_7ScaleInE1ELSS_1EEEEEENS4_6LayoutINS5_IJSC_SB_SB_EEENS5_IJSB_NSA_ILi0EEESX_EEEEENS5_IJNS4_10UnderscoreES10_S10_EEEEENS4_23SM90_TMA_LOAD_MULTICASTENS4_14ComposedLayoutINS4_7SwizzleILi2ELi4ELi3EEENS4_18smem_ptr_flag_bitsILi16EEENSV_INS5_IJNSA_ILi8EEESI_EEENS5_IJSI_SB_EEEEEEEvNS4_8identityENS4_13SM90_TMA_LOADES1D_vS1E_EENS_8epilogue10collective6detail29Sm90TmaWarpSpecializedAdapterINS1I_15DefaultEpilogueISK_SL_SL_NS1H_6thread17LinearCombinationISK_Li1EffLNS1M_9ScaleType4KindE0ELNS_15FloatRoundStyleE2ESK_EENS1_15EpilogueDefaultEEEEEvvEEEEvNT_6ParamsE --------------------------
	.section	.nv.constant0._ZN7cutlass13device_kernelINS_4gemm6kernel13GemmUniversalIN4cute5tupleIJiiiiEEENS1_10collective13CollectiveMmaINS1_34MainloopSm90TmaGmmaWarpSpecializedILi11ENS5_IJNS4_1CILi1EEENSA_ILi2EEESB_EEENS1_35KernelTmaWarpSpecializedCooperativeEEENS5_IJNSA_ILi256EEENSA_ILi64EEENSA_ILi32EEEEEENS_10bfloat16_tENS5_IJlSB_lEEESK_SL_NS4_8TiledMMAINS4_8MMA_AtomIJNS4_4SM904GMMA27MMA_64x64x16_F32BF16BF16_SSILNSP_5MajorE0ELSR_0ELNSP_7ScaleInE1ELSS_1EEEEEENS4_6LayoutINS5_IJSC_SB_SB_EEENS5_IJSB_NSA_ILi0EEESX_EEEEENS5_IJNS4_10UnderscoreES10_S10_EEEEENS4_23SM90_TMA_LOAD_MULTICASTENS4_14ComposedLayoutINS4_7SwizzleILi2ELi4ELi3EEENS4_18smem_ptr_flag_bitsILi16EEENSV_INS5_IJNSA_ILi8EEESI_EEENS5_IJSI_SB_EEEEEEEvNS4_8identityENS4_13SM90_TMA_LOADES1D_vS1E_EENS_8epilogue10collective6detail29Sm90TmaWarpSpecializedAdapterINS1I_15DefaultEpilogueISK_SL_SL_NS1H_6thread17LinearCombinationISK_Li1EffLNS1M_9ScaleType4KindE0ELNS_15FloatRoundStyleE2ESK_EENS1_15EpilogueDefaultEEEEEvvEEEEvNT_6ParamsE,"a",@progbits
	.sectionflags	@""
	.align	4
.nv.constant0._ZN7cutlass13device_kernelINS_4gemm6kernel13GemmUniversalIN4cute5tupleIJiiiiEEENS1_10collective13CollectiveMmaINS1_34MainloopSm90TmaGmmaWarpSpecializedILi11ENS5_IJNS4_1CILi1EEENSA_ILi2EEESB_EEENS1_35KernelTmaWarpSpecializedCooperativeEEENS5_IJNSA_ILi256EEENSA_ILi64EEENSA_ILi32EEEEEENS_10bfloat16_tENS5_IJlSB_lEEESK_SL_NS4_8TiledMMAINS4_8MMA_AtomIJNS4_4SM904GMMA27MMA_64x64x16_F32BF16BF16_SSILNSP_5MajorE0ELSR_0ELNSP_7ScaleInE1ELSS_1EEEEEENS4_6LayoutINS5_IJSC_SB_SB_EEENS5_IJSB_NSA_ILi0EEESX_EEEEENS5_IJNS4_10UnderscoreES10_S10_EEEEENS4_23SM90_TMA_LOAD_MULTICASTENS4_14ComposedLayoutINS4_7SwizzleILi2ELi4ELi3EEENS4_18smem_ptr_flag_bitsILi16EEENSV_INS5_IJNSA_ILi8EEESI_EEENS5_IJSI_SB_EEEEEEEvNS4_8identityENS4_13SM90_TMA_LOADES1D_vS1E_EENS_8epilogue10collective6detail29Sm90TmaWarpSpecializedAdapterINS1I_15DefaultEpilogueISK_SL_SL_NS1H_6thread17LinearCombinationISK_Li1EffLNS1M_9ScaleType4KindE0ELNS_15FloatRoundStyleE2ESK_EENS1_15EpilogueDefaultEEEEEvvEEEEvNT_6ParamsE:
	.zero		1664


//--------------------- SYMBOLS --------------------------

	.type		.nv.reservedSmem.offset0,@object
	.size		.nv.reservedSmem.offset0,0x4
	.type		__assertfail,@function
